// auto-generated by cutlass_sweep.gemm — config: {"arch": "sm_100", "cluster_m": 2, "cluster_n": 1, "dtype": "int8", "dtype_b": "int8", "layout": "nt", "stages": 0, "tile_k": 256, "tile_m": 64, "tile_n": 48}
#include "cutlass/cutlass.h"
#include "cutlass/gemm/collective/collective_builder.hpp"
#include "cutlass/gemm/device/gemm_universal_adapter.h"
#include "cutlass/gemm/kernel/gemm_universal.hpp"
#include "cutlass/epilogue/collective/collective_builder.hpp"

using ElemA = int8_t;
using ElemB = int8_t;
using ElemCD = int8_t;
using Acc  = int32_t;
using TileShape    = cute::Shape<cute::_64, cute::_48, cute::_256>;
using ClusterShape = cute::Shape<cute::_2, cute::_1, cute::_1>;

using CollectiveEpilogue = typename cutlass::epilogue::collective::CollectiveBuilder<
    cutlass::arch::Sm100, cutlass::arch::OpClassTensorOp,
    TileShape, ClusterShape,
    cutlass::epilogue::collective::EpilogueTileAuto,
    Acc, Acc,
    ElemCD, cutlass::layout::RowMajor, 128 / cutlass::sizeof_bits<ElemCD>::value,
    ElemCD, cutlass::layout::RowMajor, 128 / cutlass::sizeof_bits<ElemCD>::value,
    cutlass::epilogue::collective::EpilogueScheduleAuto
  >::CollectiveOp;

using CollectiveMainloop = typename cutlass::gemm::collective::CollectiveBuilder<
    cutlass::arch::Sm100, cutlass::arch::OpClassTensorOp,
    ElemA, cutlass::layout::RowMajor, 128 / cutlass::sizeof_bits<ElemA>::value,
    ElemB, cutlass::layout::ColumnMajor, 128 / cutlass::sizeof_bits<ElemB>::value,
    Acc,
    TileShape, ClusterShape,
    cutlass::gemm::collective::StageCountAutoCarveout<static_cast<int>(sizeof(typename CollectiveEpilogue::SharedStorage))>,
    cutlass::gemm::collective::KernelScheduleAuto
  >::CollectiveOp;

using GemmKernel = cutlass::gemm::kernel::GemmUniversal<
    cute::Shape<int,int,int,int>,
    CollectiveMainloop,
    CollectiveEpilogue
>;
using Gemm = cutlass::gemm::device::GemmUniversalAdapter<GemmKernel>;

// Force the device kernel symbol into the cubin without needing a host main.
auto* _anchor = &cutlass::device_kernel<GemmKernel>;


// ===== COMPILED SASS (sm_100a) =====

	.target	sm_100a

	.elftype	@"ET_EXEC"


//--------------------- .note.nv.tkinfo           --------------------------
	.section	.note.nv.tkinfo,"",@"SHT_NOTE"
	.sectionflags	@"SHF_NOTE_NV_TKINFO"
	.tkinfo
        /*0018*/ 	.word	0x00000002
        /*0030*/ 	.string	""
        /*0030*/ 	.string	"ptxas"
        /*0030*/ 	.string	"Cuda compilation tools, release 13.0, V13.0.88"
        /*0030*/ 	.string	"Build cuda_13.0.r13.0/compiler.36424714_0"
        /*0030*/ 	.string	"-arch sm_100a -m 64 "



//--------------------- .note.nv.cuinfo           --------------------------
	.section	.note.nv.cuinfo,"",@"SHT_NOTE"
	.sectionflags	@"SHF_NOTE_NV_CUINFO"
        /*0018*/ 	.short	0x0002
        /*001a*/ 	.short	0x0064
        /*001c*/ 	.short	0x0082
	.zero		2


//--------------------- .nv.info                  --------------------------
	.section	.nv.info,"",@"SHT_CUDA_INFO"
	.align	4


	//----- nvinfo : EIATTR_REGCOUNT
	.align		4
        /*0000*/ 	.byte	0x04, 0x2f
        /*0002*/ 	.short	(.L_16 - .L_15)
	.align		4
.L_15:
        /*0004*/ 	.word	index@(_ZN7cutlass13device_kernelINS_4gemm6kernel13GemmUniversalIN4cute5tupleIJiiiiEEENS1_10collective13CollectiveMmaINS1_35MainloopSm100TmaUmmaWarpSpecializedILi7ELi2ELi4ENS5_IJNS4_1CILi2EEENSA_ILi1EEESC_EEEEENS5_IJNSA_ILi64EEENSA_ILi48EEENSA_ILi256EEEEEEaNS5_IJlSC_lEEEaSJ_NS4_8TiledMMAINS4_8MMA_AtomIJNS4_15SM100_MMA_S8_SSIaaiLi64ELi48ELNS4_4UMMA5MajorE0ELSO_0ELNSN_8SaturateE0EEEEEENS4_6LayoutINS5_IJSC_SC_SC_EEENS5_IJNSA_ILi0EEESU_SU_EEEEENS5_IJNS4_10UnderscoreESX_SX_EEEEENS4_13SM90_TMA_LOADENS4_14ComposedLayoutINS4_7SwizzleILi3ELi4ELi3EEENS4_18smem_ptr_flag_bitsILi8EEENSS_INS5_IJNSA_ILi8EEENSA_ILi128EEEEEENS5_IJS17_SC_EEEEEEEvNS4_8identityENS4_23SM90_TMA_LOAD_MULTICASTES1B_vS1C_EENS_8epilogue10collective18CollectiveEpilogueINS1F_23Sm100TmaWarpSpecializedILi1ELi1ELi24ELb0ELb0EEEJSI_NS5_IJNSS_ISF_SC_EENSS_ISG_SC_EEEEEaSJ_aSJ_NS1F_6fusion15FusionCallbacksIS1J_NS1N_17LinearCombinationIaiaiLNS_15FloatRoundStyleE2EEESI_S1M_JEEENS4_5SM1004TMEM4LOAD25SM100_TMEM_LOAD_16dp32b8xES10_NS11_INS12_ILi0ELi4ELi3EEES15_NSS_INS5_IJS16_NSA_ILi16EEEEEENS5_IJS1Y_SC_EEEEEEENS4_39AutoVectorizingCopyWithAssumedAlignmentILi128EEENS4_14SM90_TMA_STOREES22_S24_S24_EEEvvEEEEvNT_6ParamsE)
        /*0008*/ 	.word	0x00000048


	//----- nvinfo : EIATTR_FRAME_SIZE
	.align		4
.L_16:
        /*000c*/ 	.byte	0x04, 0x11
        /*000e*/ 	.short	(.L_18 - .L_17)
	.align		4
.L_17:
        /*0010*/ 	.word	index@($__internal_2_$__cuda_sm10x_tcgen05_guardrail_trap_unallocated_columns_being_dealloced)
        /*0014*/ 	.word	0x00000000


	//----- nvinfo : EIATTR_FRAME_SIZE
	.align		4
.L_18:
        /*0018*/ 	.byte	0x04, 0x11
        /*001a*/ 	.short	(.L_20 - .L_19)
	.align		4
.L_19:
        /*001c*/ 	.word	index@($__internal_1_$__cuda_sm10x_tcgen05_guardrail_trap_phase_invalid_during_alloc)
        /*0020*/ 	.word	0x00000000


	//----- nvinfo : EIATTR_FRAME_SIZE
	.align		4
.L_20:
        /*0024*/ 	.byte	0x04, 0x11
        /*0026*/ 	.short	(.L_22 - .L_21)
	.align		4
.L_21:
        /*0028*/ 	.word	index@($__internal_0_$__cuda_sm10x_tcgen05_guardrail_trap_col_being_dealloced_not_returned_by_alloc)
        /*002c*/ 	.word	0x00000000


	//----- nvinfo : EIATTR_FRAME_SIZE
	.align		4
.L_22:
        /*0030*/ 	.byte	0x04, 0x11
        /*0032*/ 	.short	(.L_24 - .L_23)
	.align		4
.L_23:
        /*0034*/ 	.word	index@(_ZN7cutlass13device_kernelINS_4gemm6kernel13GemmUniversalIN4cute5tupleIJiiiiEEENS1_10collective13CollectiveMmaINS1_35MainloopSm100TmaUmmaWarpSpecializedILi7ELi2ELi4ENS5_IJNS4_1CILi2EEENSA_ILi1EEESC_EEEEENS5_IJNSA_ILi64EEENSA_ILi48EEENSA_ILi256EEEEEEaNS5_IJlSC_lEEEaSJ_NS4_8TiledMMAINS4_8MMA_AtomIJNS4_15SM100_MMA_S8_SSIaaiLi64ELi48ELNS4_4UMMA5MajorE0ELSO_0ELNSN_8SaturateE0EEEEEENS4_6LayoutINS5_IJSC_SC_SC_EEENS5_IJNSA_ILi0EEESU_SU_EEEEENS5_IJNS4_10UnderscoreESX_SX_EEEEENS4_13SM90_TMA_LOADENS4_14ComposedLayoutINS4_7SwizzleILi3ELi4ELi3EEENS4_18smem_ptr_flag_bitsILi8EEENSS_INS5_IJNSA_ILi8EEENSA_ILi128EEEEEENS5_IJS17_SC_EEEEEEEvNS4_8identityENS4_23SM90_TMA_LOAD_MULTICASTES1B_vS1C_EENS_8epilogue10collective18CollectiveEpilogueINS1F_23Sm100TmaWarpSpecializedILi1ELi1ELi24ELb0ELb0EEEJSI_NS5_IJNSS_ISF_SC_EENSS_ISG_SC_EEEEEaSJ_aSJ_NS1F_6fusion15FusionCallbacksIS1J_NS1N_17LinearCombinationIaiaiLNS_15FloatRoundStyleE2EEESI_S1M_JEEENS4_5SM1004TMEM4LOAD25SM100_TMEM_LOAD_16dp32b8xES10_NS11_INS12_ILi0ELi4ELi3EEES15_NSS_INS5_IJS16_NSA_ILi16EEEEEENS5_IJS1Y_SC_EEEEEEENS4_39AutoVectorizingCopyWithAssumedAlignmentILi128EEENS4_14SM90_TMA_STOREES22_S24_S24_EEEvvEEEEvNT_6ParamsE)
        /*0038*/ 	.word	0x00000000


	//----- nvinfo : EIATTR_MIN_STACK_SIZE
	.align		4
.L_24:
        /*003c*/ 	.byte	0x04, 0x12
        /*003e*/ 	.short	(.L_26 - .L_25)
	.align		4
.L_25:
        /*0040*/ 	.word	index@(_ZN7cutlass13device_kernelINS_4gemm6kernel13GemmUniversalIN4cute5tupleIJiiiiEEENS1_10collective13CollectiveMmaINS1_35MainloopSm100TmaUmmaWarpSpecializedILi7ELi2ELi4ENS5_IJNS4_1CILi2EEENSA_ILi1EEESC_EEEEENS5_IJNSA_ILi64EEENSA_ILi48EEENSA_ILi256EEEEEEaNS5_IJlSC_lEEEaSJ_NS4_8TiledMMAINS4_8MMA_AtomIJNS4_15SM100_MMA_S8_SSIaaiLi64ELi48ELNS4_4UMMA5MajorE0ELSO_0ELNSN_8SaturateE0EEEEEENS4_6LayoutINS5_IJSC_SC_SC_EEENS5_IJNSA_ILi0EEESU_SU_EEEEENS5_IJNS4_10UnderscoreESX_SX_EEEEENS4_13SM90_TMA_LOADENS4_14ComposedLayoutINS4_7SwizzleILi3ELi4ELi3EEENS4_18smem_ptr_flag_bitsILi8EEENSS_INS5_IJNSA_ILi8EEENSA_ILi128EEEEEENS5_IJS17_SC_EEEEEEEvNS4_8identityENS4_23SM90_TMA_LOAD_MULTICASTES1B_vS1C_EENS_8epilogue10collective18CollectiveEpilogueINS1F_23Sm100TmaWarpSpecializedILi1ELi1ELi24ELb0ELb0EEEJSI_NS5_IJNSS_ISF_SC_EENSS_ISG_SC_EEEEEaSJ_aSJ_NS1F_6fusion15FusionCallbacksIS1J_NS1N_17LinearCombinationIaiaiLNS_15FloatRoundStyleE2EEESI_S1M_JEEENS4_5SM1004TMEM4LOAD25SM100_TMEM_LOAD_16dp32b8xES10_NS11_INS12_ILi0ELi4ELi3EEES15_NSS_INS5_IJS16_NSA_ILi16EEEEEENS5_IJS1Y_SC_EEEEEEENS4_39AutoVectorizingCopyWithAssumedAlignmentILi128EEENS4_14SM90_TMA_STOREES22_S24_S24_EEEvvEEEEvNT_6ParamsE)
        /*0044*/ 	.word	0x00000000
.L_26:


//--------------------- .nv.compat                --------------------------
	.section	.nv.compat,"",@"SHT_CUDA_COMPAT_INFO"
	.align	4
        /*0000*/ 	.byte	0x02, 0x09, 0x01, 0x00, 0x02, 0x02, 0x03, 0x00, 0x02, 0x05, 0x06, 0x00, 0x03, 0x07, 0x01, 0x01
        /*0010*/ 	.byte	0x02, 0x03, 0x01, 0x00, 0x02, 0x06, 0x01, 0x00, 0x04, 0x0b, 0x08, 0x00, 0x01, 0x00, 0x00, 0x00
        /*0020*/ 	.byte	0x00, 0x00, 0x00, 0x00


//--------------------- .nv.info._ZN7cutlass13device_kernelINS_4gemm6kernel13GemmUniversalIN4cute5tupleIJiiiiEEENS1_10collective13CollectiveMmaINS1_35MainloopSm100TmaUmmaWarpSpecializedILi7ELi2ELi4ENS5_IJNS4_1CILi2EEENSA_ILi1EEESC_EEEEENS5_IJNSA_ILi64EEENSA_ILi48EEENSA_ILi256EEEEEEaNS5_IJlSC_lEEEaSJ_NS4_8TiledMMAINS4_8MMA_AtomIJNS4_15SM100_MMA_S8_SSIaaiLi64ELi48ELNS4_4UMMA5MajorE0ELSO_0ELNSN_8SaturateE0EEEEEENS4_6LayoutINS5_IJSC_SC_SC_EEENS5_IJNSA_ILi0EEESU_SU_EEEEENS5_IJNS4_10UnderscoreESX_SX_EEEEENS4_13SM90_TMA_LOADENS4_14ComposedLayoutINS4_7SwizzleILi3ELi4ELi3EEENS4_18smem_ptr_flag_bitsILi8EEENSS_INS5_IJNSA_ILi8EEENSA_ILi128EEEEEENS5_IJS17_SC_EEEEEEEvNS4_8identityENS4_23SM90_TMA_LOAD_MULTICASTES1B_vS1C_EENS_8epilogue10collective18CollectiveEpilogueINS1F_23Sm100TmaWarpSpecializedILi1ELi1ELi24ELb0ELb0EEEJSI_NS5_IJNSS_ISF_SC_EENSS_ISG_SC_EEEEEaSJ_aSJ_NS1F_6fusion15FusionCallbacksIS1J_NS1N_17LinearCombinationIaiaiLNS_15FloatRoundStyleE2EEESI_S1M_JEEENS4_5SM1004TMEM4LOAD25SM100_TMEM_LOAD_16dp32b8xES10_NS11_INS12_ILi0ELi4ELi3EEES15_NSS_INS5_IJS16_NSA_ILi16EEEEEENS5_IJS1Y_SC_EEEEEEENS4_39AutoVectorizingCopyWithAssumedAlignmentILi128EEENS4_14SM90_TMA_STOREES22_S24_S24_EEEvvEEEEvNT_6ParamsE --------------------------
	.section	.nv.info._ZN7cutlass13device_kernelINS_4gemm6kernel13GemmUniversalIN4cute5tupleIJiiiiEEENS1_10collective13CollectiveMmaINS1_35MainloopSm100TmaUmmaWarpSpecializedILi7ELi2ELi4ENS5_IJNS4_1CILi2EEENSA_ILi1EEESC_EEEEENS5_IJNSA_ILi64EEENSA_ILi48EEENSA_ILi256EEEEEEaNS5_IJlSC_lEEEaSJ_NS4_8TiledMMAINS4_8MMA_AtomIJNS4_15SM100_MMA_S8_SSIaaiLi64ELi48ELNS4_4UMMA5MajorE0ELSO_0ELNSN_8SaturateE0EEEEEENS4_6LayoutINS5_IJSC_SC_SC_EEENS5_IJNSA_ILi0EEESU_SU_EEEEENS5_IJNS4_10UnderscoreESX_SX_EEEEENS4_13SM90_TMA_LOADENS4_14ComposedLayoutINS4_7SwizzleILi3ELi4ELi3EEENS4_18smem_ptr_flag_bitsILi8EEENSS_INS5_IJNSA_ILi8EEENSA_ILi128EEEEEENS5_IJS17_SC_EEEEEEEvNS4_8identityENS4_23SM90_TMA_LOAD_MULTICASTES1B_vS1C_EENS_8epilogue10collective18CollectiveEpilogueINS1F_23Sm100TmaWarpSpecializedILi1ELi1ELi24ELb0ELb0EEEJSI_NS5_IJNSS_ISF_SC_EENSS_ISG_SC_EEEEEaSJ_aSJ_NS1F_6fusion15FusionCallbacksIS1J_NS1N_17LinearCombinationIaiaiLNS_15FloatRoundStyleE2EEESI_S1M_JEEENS4_5SM1004TMEM4LOAD25SM100_TMEM_LOAD_16dp32b8xES10_NS11_INS12_ILi0ELi4ELi3EEES15_NSS_INS5_IJS16_NSA_ILi16EEEEEENS5_IJS1Y_SC_EEEEEEENS4_39AutoVectorizingCopyWithAssumedAlignmentILi128EEENS4_14SM90_TMA_STOREES22_S24_S24_EEEvvEEEEvNT_6ParamsE,"",@"SHT_CUDA_INFO"
	.sectionflags	@""
	.align	4


	//----- nvinfo : EIATTR_CUDA_API_VERSION
	.align		4
        /*0000*/ 	.byte	0x04, 0x37
        /*0002*/ 	.short	(.L_28 - .L_27)
.L_27:
        /*0004*/ 	.word	0x00000082


	//----- nvinfo : EIATTR_KPARAM_INFO
	.align		4
.L_28:
        /*0008*/ 	.byte	0x04, 0x17
        /*000a*/ 	.short	(.L_30 - .L_29)
.L_29:
        /*000c*/ 	.word	0x00000000
        /*0010*/ 	.short	0x0000
        /*0012*/ 	.short	0x0000
        /*0014*/ 	.byte	0x00, 0xf0, 0x01, 0x20


	//----- nvinfo : EIATTR_AT_ENTRY_FRAGMENTS
	.align		4
.L_30:
        /*0018*/ 	.byte	0x04, 0x4f
        /*001a*/ 	.short	(.L_32 - .L_31)


	//   ....[0]....
.L_31:
        /*001c*/ 	.word	0x00000006


	//----- nvinfo : EIATTR_RESERVED_SMEM_USED
	.align		4
.L_32:
        /*0020*/ 	.byte	0x01, 0x41
	.zero		2


	//----- nvinfo : EIATTR_SPARSE_MMA_MASK
	.align		4
        /*0024*/ 	.byte	0x03, 0x50
        /*0026*/ 	.short	0x0000


	//----- nvinfo : EIATTR_TCGEN05_1CTA_USED
	.align		4
        /*0028*/ 	.byte	0x01, 0x51
	.zero		2


	//----- nvinfo : EIATTR_MAXREG_COUNT
	.align		4
        /*002c*/ 	.byte	0x03, 0x1b
        /*002e*/ 	.short	0x00ff


	//----- nvinfo : EIATTR_NUM_BARRIERS
	.align		4
        /*0030*/ 	.byte	0x02, 0x4c
        /*0032*/ 	.byte	0x07
	.zero		1


	//----- nvinfo : EIATTR_EXTERNS
	.align		4
        /*0034*/ 	.byte	0x04, 0x0f
        /*0036*/ 	.short	(.L_34 - .L_33)


	//   ....[0]....
	.align		4
.L_33:
        /*0038*/ 	.word	index@(__assertfail)


	//----- nvinfo : EIATTR_MERCURY_ISA_VERSION
	.align		4
.L_34:
        /*003c*/ 	.byte	0x03, 0x5f
        /*003e*/ 	.short	0x0101


	//----- nvinfo : EIATTR_INT_WARP_WIDE_INSTR_OFFSETS
	.align		4
        /*0040*/ 	.byte	0x04, 0x31
        /*0042*/ 	.short	(.L_36 - .L_35)


	//   ....[0]....
.L_35:
        /*0044*/ 	.word	0x00004160


	//   ....[1]....
        /*0048*/ 	.word	0x00004180


	//   ....[2]....
        /*004c*/ 	.word	0x000041b0


	//   ....[3]....
        /*0050*/ 	.word	0x00004dc0


	//   ....[4]....
        /*0054*/ 	.word	0x00004ef0


	//   ....[5]....
        /*0058*/ 	.word	0x00004f80


	//   ....[6]....
        /*005c*/ 	.word	0x00004fa0


	//----- nvinfo : EIATTR_COOP_GROUP_MASK_REGIDS
	.align		4
.L_36:
        /*0060*/ 	.byte	0x04, 0x29
        /*0062*/ 	.short	(.L_38 - .L_37)


	//   ....[0]....
.L_37:
        /*0064*/ 	.word	0xffffffff


	//   ....[1]....
        /*0068*/ 	.word	0xffffffff


	//   ....[2]....
        /*006c*/ 	.word	0xffffffff


	//   ....[3]....
        /*0070*/ 	.word	0xffffffff


	//   ....[4]....
        /*0074*/ 	.word	0xffffffff


	//   ....[5]....
        /*0078*/ 	.word	0xffffffff


	//   ....[6]....
        /*007c*/ 	.word	0xffffffff


	//   ....[7]....
        /*0080*/ 	.word	0xffffffff


	//   ....[8]....
        /*0084*/ 	.word	0xffffffff


	//   ....[9]....
        /*0088*/ 	.word	0xffffffff


	//   ....[10]....
        /*008c*/ 	.word	0xffffffff


	//   ....[11]....
        /*0090*/ 	.word	0xffffffff


	//   ....[12]....
        /*0094*/ 	.word	0xffffffff


	//   ....[13]....
        /*0098*/ 	.word	0xffffffff


	//----- nvinfo : EIATTR_COOP_GROUP_INSTR_OFFSETS
	.align		4
.L_38:
        /*009c*/ 	.byte	0x04, 0x28
        /*009e*/ 	.short	(.L_40 - .L_39)


	//   ....[0]....
.L_39:
        /*00a0*/ 	.word	0x00000080


	//   ....[1]....
        /*00a4*/ 	.word	0x000004d0


	//   ....[2]....
        /*00a8*/ 	.word	0x000006d0


	//   ....[3]....
        /*00ac*/ 	.word	0x00000810


	//   ....[4]....
        /*00b0*/ 	.word	0x00000910


	//   ....[5]....
        /*00b4*/ 	.word	0x00000a80


	//   ....[6]....
        /*00b8*/ 	.word	0x00000c20


	//   ....[7]....
        /*00bc*/ 	.word	0x00000dd0


	//   ....[8]....
        /*00c0*/ 	.word	0x00002140


	//   ....[9]....
        /*00c4*/ 	.word	0x000031a0


	//   ....[10]....
        /*00c8*/ 	.word	0x000033b0


	//   ....[11]....
        /*00cc*/ 	.word	0x000033e0


	//   ....[12]....
        /*00d0*/ 	.word	0x00004040


	//   ....[13]....
        /*00d4*/ 	.word	0x00004270


	//----- nvinfo : EIATTR_VRC_CTA_INIT_COUNT
	.align		4
.L_40:
        /*00d8*/ 	.byte	0x02, 0x4a
        /*00da*/ 	.byte	0x80
	.zero		1


	//----- nvinfo : EIATTR_SYSCALL_OFFSETS
	.align		4
        /*00dc*/ 	.byte	0x04, 0x46
        /*00de*/ 	.short	(.L_42 - .L_41)


	//   ....[0]....
.L_41:
        /*00e0*/ 	.word	0x00006070


	//   ....[1]....
        /*00e4*/ 	.word	0x000061f0


	//   ....[2]....
        /*00e8*/ 	.word	0x00006370


	//----- nvinfo : EIATTR_MBARRIER_INSTR_OFFSETS
	.align		4
.L_42:
        /*00ec*/ 	.byte	0x04, 0x39
        /*00ee*/ 	.short	(.L_44 - .L_43)


	//   ....[0]....
.L_43:
        /*00f0*/ 	.word	0x000005e0
        /*00f4*/ 	.word	0x000000ff
        /*00f8*/ 	.word	0x00000000
        /*00fc*/ 	.short	0x0100
        /*00fe*/ 	.byte	0x04
	.zero		1


	//   ....[1]....
        /*0100*/ 	.word	0x000005f0
        /*0104*/ 	.word	0x000000ff
        /*0108*/ 	.word	0x00000038
        /*010c*/ 	.short	0x0100
        /*010e*/ 	.byte	0x04
	.zero		1


	//   ....[2]....
        /*0110*/ 	.word	0x00000600
        /*0114*/ 	.word	0x000000ff
        /*0118*/ 	.word	0x00000008
        /*011c*/ 	.short	0x0100
        /*011e*/ 	.byte	0x04
	.zero		1


	//   ....[3]....
        /*0120*/ 	.word	0x00000610
        /*0124*/ 	.word	0x000000ff
        /*0128*/ 	.word	0x00000040
        /*012c*/ 	.short	0x0100
        /*012e*/ 	.byte	0x04
	.zero		1


	//   ....[4]....
        /*0130*/ 	.word	0x00000620
        /*0134*/ 	.word	0x000000ff
        /*0138*/ 	.word	0x00000010
        /*013c*/ 	.short	0x0100
        /*013e*/ 	.byte	0x04
	.zero		1


	//   ....[5]....
        /*0140*/ 	.word	0x00000630
        /*0144*/ 	.word	0x000000ff
        /*0148*/ 	.word	0x00000048
        /*014c*/ 	.short	0x0100
        /*014e*/ 	.byte	0x04
	.zero		1


	//   ....[6]....
        /*0150*/ 	.word	0x00000640
        /*0154*/ 	.word	0x000000ff
        /*0158*/ 	.word	0x00000018
        /*015c*/ 	.short	0x0100
        /*015e*/ 	.byte	0x04
	.zero		1


	//   ....[7]....
        /*0160*/ 	.word	0x00000650
        /*0164*/ 	.word	0x000000ff
        /*0168*/ 	.word	0x00000050
        /*016c*/ 	.short	0x0100
        /*016e*/ 	.byte	0x04
	.zero		1


	//   ....[8]....
        /*0170*/ 	.word	0x00000660
        /*0174*/ 	.word	0x000000ff
        /*0178*/ 	.word	0x00000020
        /*017c*/ 	.short	0x0100
        /*017e*/ 	.byte	0x04
	.zero		1


	//   ....[9]....
        /*0180*/ 	.word	0x00000670
        /*0184*/ 	.word	0x000000ff
        /*0188*/ 	.word	0x00000058
        /*018c*/ 	.short	0x0100
        /*018e*/ 	.byte	0x04
	.zero		1


	//   ....[10]....
        /*0190*/ 	.word	0x00000680
        /*0194*/ 	.word	0x000000ff
        /*0198*/ 	.word	0x00000028
        /*019c*/ 	.short	0x0100
        /*019e*/ 	.byte	0x04
	.zero		1


	//   ....[11]....
        /*01a0*/ 	.word	0x00000690
        /*01a4*/ 	.word	0x000000ff
        /*01a8*/ 	.word	0x00000060
        /*01ac*/ 	.short	0x0100
        /*01ae*/ 	.byte	0x04
	.zero		1


	//   ....[12]....
        /*01b0*/ 	.word	0x000006a0
        /*01b4*/ 	.word	0x000000ff
        /*01b8*/ 	.word	0x00000030
        /*01bc*/ 	.short	0x0100
        /*01be*/ 	.byte	0x04
	.zero		1


	//   ....[13]....
        /*01c0*/ 	.word	0x000006b0
        /*01c4*/ 	.word	0x000000ff
        /*01c8*/ 	.word	0x00000068
        /*01cc*/ 	.short	0x0100
        /*01ce*/ 	.byte	0x04
	.zero		1


	//   ....[14]....
        /*01d0*/ 	.word	0x000007e0
        /*01d4*/ 	.word	0x000000ff
        /*01d8*/ 	.word	0x00000070
        /*01dc*/ 	.short	0x0100
        /*01de*/ 	.byte	0x04
	.zero		1


	//   ....[15]....
        /*01e0*/ 	.word	0x000007f0
        /*01e4*/ 	.word	0x000000ff
        /*01e8*/ 	.word	0x00000078
        /*01ec*/ 	.short	0x0100
        /*01ee*/ 	.byte	0x04
	.zero		1


	//   ....[16]....
        /*01f0*/ 	.word	0x000008e0
        /*01f4*/ 	.word	0x000000ff
        /*01f8*/ 	.word	0x00000080
        /*01fc*/ 	.short	0x0100
        /*01fe*/ 	.byte	0x04
	.zero		1


	//   ....[17]....
        /*0200*/ 	.word	0x000008f0
        /*0204*/ 	.word	0x000000ff
        /*0208*/ 	.word	0x00000088
        /*020c*/ 	.short	0x0100
        /*020e*/ 	.byte	0x04
	.zero		1


	//   ....[18]....
        /*0210*/ 	.word	0x00000a30
        /*0214*/ 	.word	0x000000ff
        /*0218*/ 	.word	0x00000090
        /*021c*/ 	.short	0x0100
        /*021e*/ 	.byte	0x04
	.zero		1


	//   ....[19]....
        /*0220*/ 	.word	0x00000a40
        /*0224*/ 	.word	0x000000ff
        /*0228*/ 	.word	0x000000a0
        /*022c*/ 	.short	0x0100
        /*022e*/ 	.byte	0x04
	.zero		1


	//   ....[20]....
        /*0230*/ 	.word	0x00000a50
        /*0234*/ 	.word	0x000000ff
        /*0238*/ 	.word	0x00000098
        /*023c*/ 	.short	0x0100
        /*023e*/ 	.byte	0x04
	.zero		1


	//   ....[21]....
        /*0240*/ 	.word	0x00000a60
        /*0244*/ 	.word	0x000000ff
        /*0248*/ 	.word	0x000000a8
        /*024c*/ 	.short	0x0100
        /*024e*/ 	.byte	0x04
	.zero		1


	//   ....[22]....
        /*0250*/ 	.word	0x00000b90
        /*0254*/ 	.word	0x000000ff
        /*0258*/ 	.word	0x000000b0
        /*025c*/ 	.short	0x0100
        /*025e*/ 	.byte	0x04
	.zero		1


	//   ....[23]....
        /*0260*/ 	.word	0x00000ba0
        /*0264*/ 	.word	0x000000ff
        /*0268*/ 	.word	0x000000d0
        /*026c*/ 	.short	0x0100
        /*026e*/ 	.byte	0x04
	.zero		1


	//   ....[24]....
        /*0270*/ 	.word	0x00000bb0
        /*0274*/ 	.word	0x000000ff
        /*0278*/ 	.word	0x000000b8
        /*027c*/ 	.short	0x0100
        /*027e*/ 	.byte	0x04
	.zero		1


	//   ....[25]....
        /*0280*/ 	.word	0x00000bc0
        /*0284*/ 	.word	0x000000ff
        /*0288*/ 	.word	0x000000d8
        /*028c*/ 	.short	0x0100
        /*028e*/ 	.byte	0x04
	.zero		1


	//   ....[26]....
        /*0290*/ 	.word	0x00000bd0
        /*0294*/ 	.word	0x000000ff
        /*0298*/ 	.word	0x000000c0
        /*029c*/ 	.short	0x0100
        /*029e*/ 	.byte	0x04
	.zero		1


	//   ....[27]....
        /*02a0*/ 	.word	0x00000be0
        /*02a4*/ 	.word	0x000000ff
        /*02a8*/ 	.word	0x000000e0
        /*02ac*/ 	.short	0x0100
        /*02ae*/ 	.byte	0x04
	.zero		1


	//   ....[28]....
        /*02b0*/ 	.word	0x00000bf0
        /*02b4*/ 	.word	0x000000ff
        /*02b8*/ 	.word	0x000000c8
        /*02bc*/ 	.short	0x0100
        /*02be*/ 	.byte	0x04
	.zero		1


	//   ....[29]....
        /*02c0*/ 	.word	0x00000c00
        /*02c4*/ 	.word	0x000000ff
        /*02c8*/ 	.word	0x000000e8
        /*02cc*/ 	.short	0x0100
        /*02ce*/ 	.byte	0x04
	.zero		1


	//   ....[30]....
        /*02d0*/ 	.word	0x00000cf0
        /*02d4*/ 	.word	0x000000ff
        /*02d8*/ 	.word	0x000000f0
        /*02dc*/ 	.short	0x0100
        /*02de*/ 	.byte	0x04
	.zero		1


	//   ....[31]....
        /*02e0*/ 	.word	0x00000d00
        /*02e4*/ 	.word	0x000000ff
        /*02e8*/ 	.word	0x00000100
        /*02ec*/ 	.short	0x0100
        /*02ee*/ 	.byte	0x04
	.zero		1


	//   ....[32]....
        /*02f0*/ 	.word	0x00000d10
        /*02f4*/ 	.word	0x000000ff
        /*02f8*/ 	.word	0x000000f8
        /*02fc*/ 	.short	0x0100
        /*02fe*/ 	.byte	0x04
	.zero		1


	//   ....[33]....
        /*0300*/ 	.word	0x00000d20
        /*0304*/ 	.word	0x000000ff
        /*0308*/ 	.word	0x00000108
        /*030c*/ 	.short	0x0100
        /*030e*/ 	.byte	0x04
	.zero		1


	//   ....[34]....
        /*0310*/ 	.word	0x00001840
        /*0314*/ 	.word	0x00000003
        /*0318*/ 	.word	0x00000100
        /*031c*/ 	.short	0x010a
        /*031e*/ 	.byte	0xff
	.zero		1


	//   ....[35]....
        /*0320*/ 	.word	0x00001870
        /*0324*/ 	.word	0x00000003
        /*0328*/ 	.word	0x000000f0
        /*032c*/ 	.short	0x0101
        /*032e*/ 	.byte	0xff
	.zero		1


	//   ....[36]....
        /*0330*/ 	.word	0x00001940
        /*0334*/ 	.word	0x000000ff
        /*0338*/ 	.word	0x00000038
        /*033c*/ 	.short	0x010a
        /*033e*/ 	.byte	0x04
	.zero		1


	//   ....[37]....
        /*0340*/ 	.word	0x000019c0
        /*0344*/ 	.word	0x000000ff
        /*0348*/ 	.word	0x00000038
        /*034c*/ 	.short	0x010a
        /*034e*/ 	.byte	0x21
	.zero		1


	//   ....[38]....
        /*0350*/ 	.word	0x00001b50
        /*0354*/ 	.word	0x000000ff
        /*0358*/ 	.word	0x00000038
        /*035c*/ 	.short	0x010a
        /*035e*/ 	.byte	0x05
	.zero		1


	//   ....[39]....
        /*0360*/ 	.word	0x00001d40
        /*0364*/ 	.word	0x000000ff
        /*0368*/ 	.word	0x00000088
        /*036c*/ 	.short	0x0101
        /*036e*/ 	.byte	0x0d
	.zero		1


	//   ....[40]....
        /*0370*/ 	.word	0x00001d60
        /*0374*/ 	.word	0x000000ff
        /*0378*/ 	.word	0x00000038
        /*037c*/ 	.short	0x010a
        /*037e*/ 	.byte	0x04
	.zero		1


	//   ....[41]....
        /*0380*/ 	.word	0x00001de0
        /*0384*/ 	.word	0x000000ff
        /*0388*/ 	.word	0x00000038
        /*038c*/ 	.short	0x010a
        /*038e*/ 	.byte	0x21
	.zero		1


	//   ....[42]....
        /*0390*/ 	.word	0x00001f70
        /*0394*/ 	.word	0x000000ff
        /*0398*/ 	.word	0x00000038
        /*039c*/ 	.short	0x010a
        /*039e*/ 	.byte	0x05
	.zero		1


	//   ....[43]....
        /*03a0*/ 	.word	0x00002170
        /*03a4*/ 	.word	0x00000003
        /*03a8*/ 	.word	0x00000090
        /*03ac*/ 	.short	0x010a
        /*03ae*/ 	.byte	0xff
	.zero		1


	//   ....[44]....
        /*03b0*/ 	.word	0x000022c0
        /*03b4*/ 	.word	0x00000000
        /*03b8*/ 	.word	0x00000000
        /*03bc*/ 	.short	0x0101
        /*03be*/ 	.byte	0xff
	.zero		1


	//   ....[45]....
        /*03c0*/ 	.word	0x00002870
        /*03c4*/ 	.word	0x000000ff
        /*03c8*/ 	.word	0x00000000
        /*03cc*/ 	.short	0x010a
        /*03ce*/ 	.byte	0x04
	.zero		1


	//   ....[46]....
        /*03d0*/ 	.word	0x00002900
        /*03d4*/ 	.word	0x000000ff
        /*03d8*/ 	.word	0x00000000
        /*03dc*/ 	.short	0x010a
        /*03de*/ 	.byte	0x05
	.zero		1


	//   ....[47]....
        /*03e0*/ 	.word	0x00002990
        /*03e4*/ 	.word	0x000000ff
        /*03e8*/ 	.word	0x00000000
        /*03ec*/ 	.short	0x010a
        /*03ee*/ 	.byte	0x05
	.zero		1


	//   ....[48]....
        /*03f0*/ 	.word	0x00002a20
        /*03f4*/ 	.word	0x000000ff
        /*03f8*/ 	.word	0x00000000
        /*03fc*/ 	.short	0x010a
        /*03fe*/ 	.byte	0x05
	.zero		1


	//   ....[49]....
        /*0400*/ 	.word	0x00002ab0
        /*0404*/ 	.word	0x000000ff
        /*0408*/ 	.word	0x00000000
        /*040c*/ 	.short	0x010a
        /*040e*/ 	.byte	0x05
	.zero		1


	//   ....[50]....
        /*0410*/ 	.word	0x00002b40
        /*0414*/ 	.word	0x000000ff
        /*0418*/ 	.word	0x00000000
        /*041c*/ 	.short	0x010a
        /*041e*/ 	.byte	0x05
	.zero		1


	//   ....[51]....
        /*0420*/ 	.word	0x00002be0
        /*0424*/ 	.word	0x00000000
        /*0428*/ 	.word	0x00000000
        /*042c*/ 	.short	0x010a
        /*042e*/ 	.byte	0xff
	.zero		1


	//   ....[52]....
        /*0430*/ 	.word	0x00002d00
        /*0434*/ 	.word	0x00000002
        /*0438*/ 	.word	0x000000f0
        /*043c*/ 	.short	0x010a
        /*043e*/ 	.byte	0xff
	.zero		1


	//   ....[53]....
        /*0440*/ 	.word	0x00002d60
        /*0444*/ 	.word	0x00000004
        /*0448*/ 	.word	0x00000000
        /*044c*/ 	.short	0x0101
        /*044e*/ 	.byte	0xff
	.zero		1


	//   ....[54]....
        /*0450*/ 	.word	0x00002d80
        /*0454*/ 	.word	0x000000ff
        /*0458*/ 	.word	0x000000a0
        /*045c*/ 	.short	0x010a
        /*045e*/ 	.byte	0x04
	.zero		1


	//   ....[55]....
        /*0460*/ 	.word	0x00002ea0
        /*0464*/ 	.word	0x00000002
        /*0468*/ 	.word	0x00000090
        /*046c*/ 	.short	0x010a
        /*046e*/ 	.byte	0xff
	.zero		1


	//   ....[56]....
        /*0470*/ 	.word	0x00002fb0
        /*0474*/ 	.word	0x00000002
        /*0478*/ 	.word	0x00000000
        /*047c*/ 	.short	0x0101
        /*047e*/ 	.byte	0xff
	.zero		1


	//   ....[57]....
        /*0480*/ 	.word	0x00003040
        /*0484*/ 	.word	0x000000ff
        /*0488*/ 	.word	0x000000a0
        /*048c*/ 	.short	0x0106
        /*048e*/ 	.byte	0x04
	.zero		1


	//   ....[58]....
        /*0490*/ 	.word	0x00003060
        /*0494*/ 	.word	0x000000ff
        /*0498*/ 	.word	0x000000a0
        /*049c*/ 	.short	0x010a
        /*049e*/ 	.byte	0x04
	.zero		1


	//   ....[59]....
        /*04a0*/ 	.word	0x000030f0
        /*04a4*/ 	.word	0x000000ff
        /*04a8*/ 	.word	0x000000a0
        /*04ac*/ 	.short	0x0106
        /*04ae*/ 	.byte	0x07
	.zero		1


	//   ....[60]....
        /*04b0*/ 	.word	0x00003130
        /*04b4*/ 	.word	0x00000000
        /*04b8*/ 	.word	0x000000a0
        /*04bc*/ 	.short	0x010a
        /*04be*/ 	.byte	0xff
	.zero		1


	//   ....[61]....
        /*04c0*/ 	.word	0x00003700
        /*04c4*/ 	.word	0x00000000
        /*04c8*/ 	.word	0x00000090
        /*04cc*/ 	.short	0x010a
        /*04ce*/ 	.byte	0xff
	.zero		1


	//   ....[62]....
        /*04d0*/ 	.word	0x00003800
        /*04d4*/ 	.word	0x00000003
        /*04d8*/ 	.word	0x00000000
        /*04dc*/ 	.short	0x0101
        /*04de*/ 	.byte	0xff
	.zero		1


	//   ....[63]....
        /*04e0*/ 	.word	0x00003810
        /*04e4*/ 	.word	0x000000ff
        /*04e8*/ 	.word	0x00000000
        /*04ec*/ 	.short	0x010a
        /*04ee*/ 	.byte	0x05
	.zero		1


	//   ....[64]....
        /*04f0*/ 	.word	0x00003890
        /*04f4*/ 	.word	0x000000ff
        /*04f8*/ 	.word	0x000000d0
        /*04fc*/ 	.short	0x010a
        /*04fe*/ 	.byte	0x2f
	.zero		1


	//   ....[65]....
        /*0500*/ 	.word	0x00003960
        /*0504*/ 	.word	0x000000ff
        /*0508*/ 	.word	0x00000000
        /*050c*/ 	.short	0x010a
        /*050e*/ 	.byte	0x07
	.zero		1


	//   ....[66]....
        /*0510*/ 	.word	0x00003aa0
        /*0514*/ 	.word	0x000000ff
        /*0518*/ 	.word	0x00000000
        /*051c*/ 	.short	0x010a
        /*051e*/ 	.byte	0x06
	.zero		1


	//   ....[67]....
        /*0520*/ 	.word	0x00003e70
        /*0524*/ 	.word	0x000000ff
        /*0528*/ 	.word	0x00000000
        /*052c*/ 	.short	0x010a
        /*052e*/ 	.byte	0x04
	.zero		1


	//   ....[68]....
        /*0530*/ 	.word	0x00003f00
        /*0534*/ 	.word	0x000000ff
        /*0538*/ 	.word	0x00000000
        /*053c*/ 	.short	0x010a
        /*053e*/ 	.byte	0x05
	.zero		1


	//   ....[69]....
        /*0540*/ 	.word	0x00003f90
        /*0544*/ 	.word	0x000000ff
        /*0548*/ 	.word	0x00000000
        /*054c*/ 	.short	0x010a
        /*054e*/ 	.byte	0x05
	.zero		1


	//   ....[70]....
        /*0550*/ 	.word	0x00004020
        /*0554*/ 	.word	0x000000ff
        /*0558*/ 	.word	0x00000000
        /*055c*/ 	.short	0x010a
        /*055e*/ 	.byte	0x04
	.zero		1


	//   ....[71]....
        /*0560*/ 	.word	0x00004510
        /*0564*/ 	.word	0x00000003
        /*0568*/ 	.word	0x00000090
        /*056c*/ 	.short	0x010a
        /*056e*/ 	.byte	0xff
	.zero		1


	//   ....[72]....
        /*0570*/ 	.word	0x00004680
        /*0574*/ 	.word	0x00000000
        /*0578*/ 	.word	0x00000000
        /*057c*/ 	.short	0x0101
        /*057e*/ 	.byte	0xff
	.zero		1


	//   ....[73]....
        /*0580*/ 	.word	0x00004b40
        /*0584*/ 	.word	0x000000ff
        /*0588*/ 	.word	0x00000088
        /*058c*/ 	.short	0x010a
        /*058e*/ 	.byte	0x15
	.zero		1


	//   ....[74]....
        /*0590*/ 	.word	0x00004cd0
        /*0594*/ 	.word	0x000000ff
        /*0598*/ 	.word	0x00000078
        /*059c*/ 	.short	0x010a
        /*059e*/ 	.byte	0x15
	.zero		1


	//   ....[75]....
        /*05a0*/ 	.word	0x00004fc0
        /*05a4*/ 	.word	0x000000ff
        /*05a8*/ 	.word	0x00000070
        /*05ac*/ 	.short	0x010b
        /*05ae*/ 	.byte	0x15
	.zero		1


	//   ....[76]....
        /*05b0*/ 	.word	0x00004fd0
        /*05b4*/ 	.word	0x000000ff
        /*05b8*/ 	.word	0x00000000
        /*05bc*/ 	.short	0x0101
        /*05be*/ 	.byte	0x33
	.zero		1


	//   ....[77]....
        /*05c0*/ 	.word	0x00005010
        /*05c4*/ 	.word	0x00000000
        /*05c8*/ 	.word	0x00000078
        /*05cc*/ 	.short	0x010a
        /*05ce*/ 	.byte	0xff
	.zero		1


	//   ....[78]....
        /*05d0*/ 	.word	0x00005280
        /*05d4*/ 	.word	0x00000008
        /*05d8*/ 	.word	0x00000090
        /*05dc*/ 	.short	0x010a
        /*05de*/ 	.byte	0xff
	.zero		1


	//   ....[79]....
        /*05e0*/ 	.word	0x00005400
        /*05e4*/ 	.word	0x00000000
        /*05e8*/ 	.word	0x00000000
        /*05ec*/ 	.short	0x0101
        /*05ee*/ 	.byte	0xff
	.zero		1


	//   ....[80]....
        /*05f0*/ 	.word	0x00005c30
        /*05f4*/ 	.word	0x000000ff
        /*05f8*/ 	.word	0x00000070
        /*05fc*/ 	.short	0x010a
        /*05fe*/ 	.byte	0x2e
	.zero		1


	//   ....[81]....
        /*0600*/ 	.word	0x00005c40
        /*0604*/ 	.word	0x000000ff
        /*0608*/ 	.word	0x000000b0
        /*060c*/ 	.short	0x010a
        /*060e*/ 	.byte	0x2f
	.zero		1


	//   ....[82]....
        /*0610*/ 	.word	0x00005cc0
        /*0614*/ 	.word	0x000000ff
        /*0618*/ 	.word	0x00000070
        /*061c*/ 	.short	0x010a
        /*061e*/ 	.byte	0x2e
	.zero		1


	//   ....[83]....
        /*0620*/ 	.word	0x00005e80
        /*0624*/ 	.word	0x000000ff
        /*0628*/ 	.word	0x00000000
        /*062c*/ 	.short	0x0101
        /*062e*/ 	.byte	0x04
	.zero		1


	//   ....[84]....
        /*0630*/ 	.word	0x00005ea0
        /*0634*/ 	.word	0x000000ff
        /*0638*/ 	.word	0x000000b0
        /*063c*/ 	.short	0x010a
        /*063e*/ 	.byte	0x2f
	.zero		1


	//   ....[85]....
        /*0640*/ 	.word	0x00006a30
        /*0644*/ 	.word	0x000000ff
        /*0648*/ 	.word	0x00000000
        /*064c*/ 	.short	0x0101
        /*064e*/ 	.byte	0x04
	.zero		1


	//   ....[86]....
        /*0650*/ 	.word	0x00006d80
        /*0654*/ 	.word	0x00000003
        /*0658*/ 	.word	0x00000100
        /*065c*/ 	.short	0x010a
        /*065e*/ 	.byte	0xff
	.zero		1


	//   ....[87]....
        /*0660*/ 	.word	0x00006de0
        /*0664*/ 	.word	0x00000000
        /*0668*/ 	.word	0x00000038
        /*066c*/ 	.short	0x010a
        /*066e*/ 	.byte	0xff
	.zero		1


	//   ....[88]....
        /*0670*/ 	.word	0x00006e40
        /*0674*/ 	.word	0x00000000
        /*0678*/ 	.word	0x00000038
        /*067c*/ 	.short	0x010a
        /*067e*/ 	.byte	0xff
	.zero		1


	//   ....[89]....
        /*0680*/ 	.word	0x00006e90
        /*0684*/ 	.word	0x00000003
        /*0688*/ 	.word	0x00000090
        /*068c*/ 	.short	0x010a
        /*068e*/ 	.byte	0xff
	.zero		1


	//   ....[90]....
        /*0690*/ 	.word	0x00006ef0
        /*0694*/ 	.word	0x00000000
        /*0698*/ 	.word	0x00000000
        /*069c*/ 	.short	0x010a
        /*069e*/ 	.byte	0xff
	.zero		1


	//   ....[91]....
        /*06a0*/ 	.word	0x00006f50
        /*06a4*/ 	.word	0x00000000
        /*06a8*/ 	.word	0x00000000
        /*06ac*/ 	.short	0x010a
        /*06ae*/ 	.byte	0xff
	.zero		1


	//   ....[92]....
        /*06b0*/ 	.word	0x00006fb0
        /*06b4*/ 	.word	0x00000000
        /*06b8*/ 	.word	0x00000000
        /*06bc*/ 	.short	0x010a
        /*06be*/ 	.byte	0xff
	.zero		1


	//   ....[93]....
        /*06c0*/ 	.word	0x00007010
        /*06c4*/ 	.word	0x00000000
        /*06c8*/ 	.word	0x00000000
        /*06cc*/ 	.short	0x010a
        /*06ce*/ 	.byte	0xff
	.zero		1


	//   ....[94]....
        /*06d0*/ 	.word	0x00007070
        /*06d4*/ 	.word	0x00000000
        /*06d8*/ 	.word	0x00000000
        /*06dc*/ 	.short	0x010a
        /*06de*/ 	.byte	0xff
	.zero		1


	//   ....[95]....
        /*06e0*/ 	.word	0x000070d0
        /*06e4*/ 	.word	0x00000000
        /*06e8*/ 	.word	0x00000000
        /*06ec*/ 	.short	0x010a
        /*06ee*/ 	.byte	0xff
	.zero		1


	//   ....[96]....
        /*06f0*/ 	.word	0x00007120
        /*06f4*/ 	.word	0x00000002
        /*06f8*/ 	.word	0x000000f0
        /*06fc*/ 	.short	0x010a
        /*06fe*/ 	.byte	0xff
	.zero		1


	//   ....[97]....
        /*0700*/ 	.word	0x00007180
        /*0704*/ 	.word	0x00000002
        /*0708*/ 	.word	0x000000a0
        /*070c*/ 	.short	0x010a
        /*070e*/ 	.byte	0xff
	.zero		1


	//   ....[98]....
        /*0710*/ 	.word	0x000071d0
        /*0714*/ 	.word	0x00000002
        /*0718*/ 	.word	0x00000090
        /*071c*/ 	.short	0x010a
        /*071e*/ 	.byte	0xff
	.zero		1


	//   ....[99]....
        /*0720*/ 	.word	0x00007230
        /*0724*/ 	.word	0x00000000
        /*0728*/ 	.word	0x000000a0
        /*072c*/ 	.short	0x010a
        /*072e*/ 	.byte	0xff
	.zero		1


	//   ....[100]....
        /*0730*/ 	.word	0x00007280
        /*0734*/ 	.word	0x00000000
        /*0738*/ 	.word	0x00000090
        /*073c*/ 	.short	0x010a
        /*073e*/ 	.byte	0xff
	.zero		1


	//   ....[101]....
        /*0740*/ 	.word	0x000072e0
        /*0744*/ 	.word	0x00000003
        /*0748*/ 	.word	0x000000d0
        /*074c*/ 	.short	0x010a
        /*074e*/ 	.byte	0xff
	.zero		1


	//   ....[102]....
        /*0750*/ 	.word	0x00007340
        /*0754*/ 	.word	0x00000000
        /*0758*/ 	.word	0x00000000
        /*075c*/ 	.short	0x010a
        /*075e*/ 	.byte	0xff
	.zero		1


	//   ....[103]....
        /*0760*/ 	.word	0x000073a0
        /*0764*/ 	.word	0x00000000
        /*0768*/ 	.word	0x00000000
        /*076c*/ 	.short	0x010a
        /*076e*/ 	.byte	0xff
	.zero		1


	//   ....[104]....
        /*0770*/ 	.word	0x00007400
        /*0774*/ 	.word	0x00000000
        /*0778*/ 	.word	0x00000000
        /*077c*/ 	.short	0x010a
        /*077e*/ 	.byte	0xff
	.zero		1


	//   ....[105]....
        /*0780*/ 	.word	0x00007460
        /*0784*/ 	.word	0x00000000
        /*0788*/ 	.word	0x00000000
        /*078c*/ 	.short	0x010a
        /*078e*/ 	.byte	0xff
	.zero		1


	//   ....[106]....
        /*0790*/ 	.word	0x000074c0
        /*0794*/ 	.word	0x00000000
        /*0798*/ 	.word	0x00000000
        /*079c*/ 	.short	0x010a
        /*079e*/ 	.byte	0xff
	.zero		1


	//   ....[107]....
        /*07a0*/ 	.word	0x00007510
        /*07a4*/ 	.word	0x00000003
        /*07a8*/ 	.word	0x00000090
        /*07ac*/ 	.short	0x010a
        /*07ae*/ 	.byte	0xff
	.zero		1


	//   ....[108]....
        /*07b0*/ 	.word	0x00007570
        /*07b4*/ 	.word	0x00000000
        /*07b8*/ 	.word	0x00000088
        /*07bc*/ 	.short	0x010a
        /*07be*/ 	.byte	0xff
	.zero		1


	//   ....[109]....
        /*07c0*/ 	.word	0x000075d0
        /*07c4*/ 	.word	0x00000003
        /*07c8*/ 	.word	0x00000078
        /*07cc*/ 	.short	0x010a
        /*07ce*/ 	.byte	0xff
	.zero		1


	//   ....[110]....
        /*07d0*/ 	.word	0x00007620
        /*07d4*/ 	.word	0x00000008
        /*07d8*/ 	.word	0x00000090
        /*07dc*/ 	.short	0x010a
        /*07de*/ 	.byte	0xff
	.zero		1


	//   ....[111]....
        /*07e0*/ 	.word	0x00007680
        /*07e4*/ 	.word	0x00000000
        /*07e8*/ 	.word	0x00000070
        /*07ec*/ 	.short	0x010a
        /*07ee*/ 	.byte	0xff
	.zero		1


	//   ....[112]....
        /*07f0*/ 	.word	0x000076e0
        /*07f4*/ 	.word	0x00000000
        /*07f8*/ 	.word	0x000000b0
        /*07fc*/ 	.short	0x010a
        /*07fe*/ 	.byte	0xff
	.zero		1


	//----- nvinfo : EIATTR_NUM_MBARRIERS
	.align		4
.L_44:
        /*0800*/ 	.byte	0x03, 0x38
        /*0802*/ 	.short	0x0022


	//----- nvinfo : EIATTR_EXIT_INSTR_OFFSETS
	.align		4
        /*0804*/ 	.byte	0x04, 0x1c
        /*0806*/ 	.short	(.L_46 - .L_45)


	//   ....[0]....
.L_45:
        /*0808*/ 	.word	0x00002c10


	//   ....[1]....
        /*080c*/ 	.word	0x00003100


	//   ....[2]....
        /*0810*/ 	.word	0x00003160


	//   ....[3]....
        /*0814*/ 	.word	0x00004280


	//   ....[4]....
        /*0818*/ 	.word	0x00005040


	//   ....[5]....
        /*081c*/ 	.word	0x00005080


	//   ....[6]....
        /*0820*/ 	.word	0x00006d70


	//----- nvinfo : EIATTR_MAX_THREADS
	.align		4
.L_46:
        /*0824*/ 	.byte	0x04, 0x05
        /*0826*/ 	.short	(.L_48 - .L_47)
.L_47:
        /*0828*/ 	.word	0x00000100
        /*082c*/ 	.word	0x00000001
        /*0830*/ 	.word	0x00000001


	//----- nvinfo : EIATTR_CRS_STACK_SIZE
	.align		4
.L_48:
        /*0834*/ 	.byte	0x04, 0x1e
        /*0836*/ 	.short	(.L_50 - .L_49)
.L_49:
        /*0838*/ 	.word	0x00000000


	//----- nvinfo : EIATTR_CBANK_PARAM_SIZE
	.align		4
.L_50:
        /*083c*/ 	.byte	0x03, 0x19
        /*083e*/ 	.short	0x0800


	//----- nvinfo : EIATTR_PARAM_CBANK
	.align		4
        /*0840*/ 	.byte	0x04, 0x0a
        /*0842*/ 	.short	(.L_52 - .L_51)
	.align		4
.L_51:
        /*0844*/ 	.word	index@(.nv.constant0._ZN7cutlass13device_kernelINS_4gemm6kernel13GemmUniversalIN4cute5tupleIJiiiiEEENS1_10collective13CollectiveMmaINS1_35MainloopSm100TmaUmmaWarpSpecializedILi7ELi2ELi4ENS5_IJNS4_1CILi2EEENSA_ILi1EEESC_EEEEENS5_IJNSA_ILi64EEENSA_ILi48EEENSA_ILi256EEEEEEaNS5_IJlSC_lEEEaSJ_NS4_8TiledMMAINS4_8MMA_AtomIJNS4_15SM100_MMA_S8_SSIaaiLi64ELi48ELNS4_4UMMA5MajorE0ELSO_0ELNSN_8SaturateE0EEEEEENS4_6LayoutINS5_IJSC_SC_SC_EEENS5_IJNSA_ILi0EEESU_SU_EEEEENS5_IJNS4_10UnderscoreESX_SX_EEEEENS4_13SM90_TMA_LOADENS4_14ComposedLayoutINS4_7SwizzleILi3ELi4ELi3EEENS4_18smem_ptr_flag_bitsILi8EEENSS_INS5_IJNSA_ILi8EEENSA_ILi128EEEEEENS5_IJS17_SC_EEEEEEEvNS4_8identityENS4_23SM90_TMA_LOAD_MULTICASTES1B_vS1C_EENS_8epilogue10collective18CollectiveEpilogueINS1F_23Sm100TmaWarpSpecializedILi1ELi1ELi24ELb0ELb0EEEJSI_NS5_IJNSS_ISF_SC_EENSS_ISG_SC_EEEEEaSJ_aSJ_NS1F_6fusion15FusionCallbacksIS1J_NS1N_17LinearCombinationIaiaiLNS_15FloatRoundStyleE2EEESI_S1M_JEEENS4_5SM1004TMEM4LOAD25SM100_TMEM_LOAD_16dp32b8xES10_NS11_INS12_ILi0ELi4ELi3EEES15_NSS_INS5_IJS16_NSA_ILi16EEEEEENS5_IJS1Y_SC_EEEEEEENS4_39AutoVectorizingCopyWithAssumedAlignmentILi128EEENS4_14SM90_TMA_STOREES22_S24_S24_EEEvvEEEEvNT_6ParamsE)
        /*0848*/ 	.short	0x0380
        /*084a*/ 	.short	0x0800


	//----- nvinfo : EIATTR_SW_WAR
	.align		4
.L_52:
        /*084c*/ 	.byte	0x04, 0x36
        /*084e*/ 	.short	(.L_54 - .L_53)
.L_53:
        /*0850*/ 	.word	0x00000008
.L_54:


//--------------------- .nv.callgraph             --------------------------
	.section	.nv.callgraph,"",@"SHT_CUDA_CALLGRAPH"
	.align	4
	.sectionentsize	8
	.align		4
        /*0000*/ 	.word	0x00000000
	.align		4
        /*0004*/ 	.word	0xffffffff
	.align		4
        /*0008*/ 	.word	index@(_ZN7cutlass13device_kernelINS_4gemm6kernel13GemmUniversalIN4cute5tupleIJiiiiEEENS1_10collective13CollectiveMmaINS1_35MainloopSm100TmaUmmaWarpSpecializedILi7ELi2ELi4ENS5_IJNS4_1CILi2EEENSA_ILi1EEESC_EEEEENS5_IJNSA_ILi64EEENSA_ILi48EEENSA_ILi256EEEEEEaNS5_IJlSC_lEEEaSJ_NS4_8TiledMMAINS4_8MMA_AtomIJNS4_15SM100_MMA_S8_SSIaaiLi64ELi48ELNS4_4UMMA5MajorE0ELSO_0ELNSN_8SaturateE0EEEEEENS4_6LayoutINS5_IJSC_SC_SC_EEENS5_IJNSA_ILi0EEESU_SU_EEEEENS5_IJNS4_10UnderscoreESX_SX_EEEEENS4_13SM90_TMA_LOADENS4_14ComposedLayoutINS4_7SwizzleILi3ELi4ELi3EEENS4_18smem_ptr_flag_bitsILi8EEENSS_INS5_IJNSA_ILi8EEENSA_ILi128EEEEEENS5_IJS17_SC_EEEEEEEvNS4_8identityENS4_23SM90_TMA_LOAD_MULTICASTES1B_vS1C_EENS_8epilogue10collective18CollectiveEpilogueINS1F_23Sm100TmaWarpSpecializedILi1ELi1ELi24ELb0ELb0EEEJSI_NS5_IJNSS_ISF_SC_EENSS_ISG_SC_EEEEEaSJ_aSJ_NS1F_6fusion15FusionCallbacksIS1J_NS1N_17LinearCombinationIaiaiLNS_15FloatRoundStyleE2EEESI_S1M_JEEENS4_5SM1004TMEM4LOAD25SM100_TMEM_LOAD_16dp32b8xES10_NS11_INS12_ILi0ELi4ELi3EEES15_NSS_INS5_IJS16_NSA_ILi16EEEEEENS5_IJS1Y_SC_EEEEEEENS4_39AutoVectorizingCopyWithAssumedAlignmentILi128EEENS4_14SM90_TMA_STOREES22_S24_S24_EEEvvEEEEvNT_6ParamsE)
	.align		4
        /*000c*/ 	.word	index@(__assertfail)
	.align		4
        /*0010*/ 	.word	0x00000000
	.align		4
        /*0014*/ 	.word	0xfffffffe
	.align		4
        /*0018*/ 	.word	0x00000000
	.align		4
        /*001c*/ 	.word	0xfffffffd
	.align		4
        /*0020*/ 	.word	0x00000000
	.align		4
        /*0024*/ 	.word	0xfffffffc


//--------------------- .nv.constant4             --------------------------
	.section	.nv.constant4,"a",@progbits
	.align	8
	.align		8
.nv.constant4:
        /*0000*/ 	.dword	__assertfail
	.align		8
        /*0008*/ 	.dword	__unnamed_1
	.align		8
        /*0010*/ 	.dword	_ZN40_INTERNAL_9ac97307_4_k_cu_2dba7985_357444cuda3std3__45__cpo5beginE
	.align		8
        /*0018*/ 	.dword	_ZN40_INTERNAL_9ac97307_4_k_cu_2dba7985_357444cuda3std3__45__cpo3endE
	.align		8
        /*0020*/ 	.dword	_ZN40_INTERNAL_9ac97307_4_k_cu_2dba7985_357444cuda3std3__45__cpo6cbeginE
	.align		8
        /*0028*/ 	.dword	_ZN40_INTERNAL_9ac97307_4_k_cu_2dba7985_357444cuda3std3__45__cpo4cendE
	.align		8
        /*0030*/ 	.dword	_ZN40_INTERNAL_9ac97307_4_k_cu_2dba7985_357444cuda3std3__442_GLOBAL__N__9ac97307_4_k_cu_2dba7985_357446ignoreE
	.align		8
        /*0038*/ 	.dword	_ZN40_INTERNAL_9ac97307_4_k_cu_2dba7985_357444cuda3std3__419piecewise_constructE
	.align		8
        /*0040*/ 	.dword	_ZN40_INTERNAL_9ac97307_4_k_cu_2dba7985_357444cuda3std3__48in_placeE
	.align		8
        /*0048*/ 	.dword	_ZN40_INTERNAL_9ac97307_4_k_cu_2dba7985_357444cuda3std6ranges3__45__cpo4swapE
	.align		8
        /*0050*/ 	.dword	_ZN40_INTERNAL_9ac97307_4_k_cu_2dba7985_357444cuda3std6ranges3__45__cpo9iter_moveE
	.align		8
        /*0058*/ 	.dword	_ZN40_INTERNAL_9ac97307_4_k_cu_2dba7985_357444cute7productE
	.align		8
        /*0060*/ 	.dword	_ZN40_INTERNAL_9ac97307_4_k_cu_2dba7985_357444cute1_E
	.align		8
        /*0068*/ 	.dword	$str$25
	.align		8
        /*0070*/ 	.dword	$str$26


//--------------------- .text._ZN7cutlass13device_kernelINS_4gemm6kernel13GemmUniversalIN4cute5tupleIJiiiiEEENS1_10collective13CollectiveMmaINS1_35MainloopSm100TmaUmmaWarpSpecializedILi7ELi2ELi4ENS5_IJNS4_1CILi2EEENSA_ILi1EEESC_EEEEENS5_IJNSA_ILi64EEENSA_ILi48EEENSA_ILi256EEEEEEaNS5_IJlSC_lEEEaSJ_NS4_8TiledMMAINS4_8MMA_AtomIJNS4_15SM100_MMA_S8_SSIaaiLi64ELi48ELNS4_4UMMA5MajorE0ELSO_0ELNSN_8SaturateE0EEEEEENS4_6LayoutINS5_IJSC_SC_SC_EEENS5_IJNSA_ILi0EEESU_SU_EEEEENS5_IJNS4_10UnderscoreESX_SX_EEEEENS4_13SM90_TMA_LOADENS4_14ComposedLayoutINS4_7SwizzleILi3ELi4ELi3EEENS4_18smem_ptr_flag_bitsILi8EEENSS_INS5_IJNSA_ILi8EEENSA_ILi128EEEEEENS5_IJS17_SC_EEEEEEEvNS4_8identityENS4_23SM90_TMA_LOAD_MULTICASTES1B_vS1C_EENS_8epilogue10collective18CollectiveEpilogueINS1F_23Sm100TmaWarpSpecializedILi1ELi1ELi24ELb0ELb0EEEJSI_NS5_IJNSS_ISF_SC_EENSS_ISG_SC_EEEEEaSJ_aSJ_NS1F_6fusion15FusionCallbacksIS1J_NS1N_17LinearCombinationIaiaiLNS_15FloatRoundStyleE2EEESI_S1M_JEEENS4_5SM1004TMEM4LOAD25SM100_TMEM_LOAD_16dp32b8xES10_NS11_INS12_ILi0ELi4ELi3EEES15_NSS_INS5_IJS16_NSA_ILi16EEEEEENS5_IJS1Y_SC_EEEEEEENS4_39AutoVectorizingCopyWithAssumedAlignmentILi128EEENS4_14SM90_TMA_STOREES22_S24_S24_EEEvvEEEEvNT_6ParamsE --------------------------
	.section	.text._ZN7cutlass13device_kernelINS_4gemm6kernel13GemmUniversalIN4cute5tupleIJiiiiEEENS1_10collective13CollectiveMmaINS1_35MainloopSm100TmaUmmaWarpSpecializedILi7ELi2ELi4ENS5_IJNS4_1CILi2EEENSA_ILi1EEESC_EEEEENS5_IJNSA_ILi64EEENSA_ILi48EEENSA_ILi256EEEEEEaNS5_IJlSC_lEEEaSJ_NS4_8TiledMMAINS4_8MMA_AtomIJNS4_15SM100_MMA_S8_SSIaaiLi64ELi48ELNS4_4UMMA5MajorE0ELSO_0ELNSN_8SaturateE0EEEEEENS4_6LayoutINS5_IJSC_SC_SC_EEENS5_IJNSA_ILi0EEESU_SU_EEEEENS5_IJNS4_10UnderscoreESX_SX_EEEEENS4_13SM90_TMA_LOADENS4_14ComposedLayoutINS4_7SwizzleILi3ELi4ELi3EEENS4_18smem_ptr_flag_bitsILi8EEENSS_INS5_IJNSA_ILi8EEENSA_ILi128EEEEEENS5_IJS17_SC_EEEEEEEvNS4_8identityENS4_23SM90_TMA_LOAD_MULTICASTES1B_vS1C_EENS_8epilogue10collective18CollectiveEpilogueINS1F_23Sm100TmaWarpSpecializedILi1ELi1ELi24ELb0ELb0EEEJSI_NS5_IJNSS_ISF_SC_EENSS_ISG_SC_EEEEEaSJ_aSJ_NS1F_6fusion15FusionCallbacksIS1J_NS1N_17LinearCombinationIaiaiLNS_15FloatRoundStyleE2EEESI_S1M_JEEENS4_5SM1004TMEM4LOAD25SM100_TMEM_LOAD_16dp32b8xES10_NS11_INS12_ILi0ELi4ELi3EEES15_NSS_INS5_IJS16_NSA_ILi16EEEEEENS5_IJS1Y_SC_EEEEEEENS4_39AutoVectorizingCopyWithAssumedAlignmentILi128EEENS4_14SM90_TMA_STOREES22_S24_S24_EEEvvEEEEvNT_6ParamsE,"ax",@progbits
	.align	128
.text._ZN7cutlass13device_kernelINS_4gemm6kernel13GemmUniversalIN4cute5tupleIJiiiiEEENS1_10collective13CollectiveMmaINS1_35MainloopSm100TmaUmmaWarpSpecializedILi7ELi2ELi4ENS5_IJNS4_1CILi2EEENSA_ILi1EEESC_EEEEENS5_IJNSA_ILi64EEENSA_ILi48EEENSA_ILi256EEEEEEaNS5_IJlSC_lEEEaSJ_NS4_8TiledMMAINS4_8MMA_AtomIJNS4_15SM100_MMA_S8_SSIaaiLi64ELi48ELNS4_4UMMA5MajorE0ELSO_0ELNSN_8SaturateE0EEEEEENS4_6LayoutINS5_IJSC_SC_SC_EEENS5_IJNSA_ILi0EEESU_SU_EEEEENS5_IJNS4_10UnderscoreESX_SX_EEEEENS4_13SM90_TMA_LOADENS4_14ComposedLayoutINS4_7SwizzleILi3ELi4ELi3EEENS4_18smem_ptr_flag_bitsILi8EEENSS_INS5_IJNSA_ILi8EEENSA_ILi128EEEEEENS5_IJS17_SC_EEEEEEEvNS4_8identityENS4_23SM90_TMA_LOAD_MULTICASTES1B_vS1C_EENS_8epilogue10collective18CollectiveEpilogueINS1F_23Sm100TmaWarpSpecializedILi1ELi1ELi24ELb0ELb0EEEJSI_NS5_IJNSS_ISF_SC_EENSS_ISG_SC_EEEEEaSJ_aSJ_NS1F_6fusion15FusionCallbacksIS1J_NS1N_17LinearCombinationIaiaiLNS_15FloatRoundStyleE2EEESI_S1M_JEEENS4_5SM1004TMEM4LOAD25SM100_TMEM_LOAD_16dp32b8xES10_NS11_INS12_ILi0ELi4ELi3EEES15_NSS_INS5_IJS16_NSA_ILi16EEEEEENS5_IJS1Y_SC_EEEEEEENS4_39AutoVectorizingCopyWithAssumedAlignmentILi128EEENS4_14SM90_TMA_STOREES22_S24_S24_EEEvvEEEEvNT_6ParamsE:
        .type           _ZN7cutlass13device_kernelINS_4gemm6kernel13GemmUniversalIN4cute5tupleIJiiiiEEENS1_10collective13CollectiveMmaINS1_35MainloopSm100TmaUmmaWarpSpecializedILi7ELi2ELi4ENS5_IJNS4_1CILi2EEENSA_ILi1EEESC_EEEEENS5_IJNSA_ILi64EEENSA_ILi48EEENSA_ILi256EEEEEEaNS5_IJlSC_lEEEaSJ_NS4_8TiledMMAINS4_8MMA_AtomIJNS4_15SM100_MMA_S8_SSIaaiLi64ELi48ELNS4_4UMMA5MajorE0ELSO_0ELNSN_8SaturateE0EEEEEENS4_6LayoutINS5_IJSC_SC_SC_EEENS5_IJNSA_ILi0EEESU_SU_EEEEENS5_IJNS4_10UnderscoreESX_SX_EEEEENS4_13SM90_TMA_LOADENS4_14ComposedLayoutINS4_7SwizzleILi3ELi4ELi3EEENS4_18smem_ptr_flag_bitsILi8EEENSS_INS5_IJNSA_ILi8EEENSA_ILi128EEEEEENS5_IJS17_SC_EEEEEEEvNS4_8identityENS4_23SM90_TMA_LOAD_MULTICASTES1B_vS1C_EENS_8epilogue10collective18CollectiveEpilogueINS1F_23Sm100TmaWarpSpecializedILi1ELi1ELi24ELb0ELb0EEEJSI_NS5_IJNSS_ISF_SC_EENSS_ISG_SC_EEEEEaSJ_aSJ_NS1F_6fusion15FusionCallbacksIS1J_NS1N_17LinearCombinationIaiaiLNS_15FloatRoundStyleE2EEESI_S1M_JEEENS4_5SM1004TMEM4LOAD25SM100_TMEM_LOAD_16dp32b8xES10_NS11_INS12_ILi0ELi4ELi3EEES15_NSS_INS5_IJS16_NSA_ILi16EEEEEENS5_IJS1Y_SC_EEEEEEENS4_39AutoVectorizingCopyWithAssumedAlignmentILi128EEENS4_14SM90_TMA_STOREES22_S24_S24_EEEvvEEEEvNT_6ParamsE,@function
        .size           _ZN7cutlass13device_kernelINS_4gemm6kernel13GemmUniversalIN4cute5tupleIJiiiiEEENS1_10collective13CollectiveMmaINS1_35MainloopSm100TmaUmmaWarpSpecializedILi7ELi2ELi4ENS5_IJNS4_1CILi2EEENSA_ILi1EEESC_EEEEENS5_IJNSA_ILi64EEENSA_ILi48EEENSA_ILi256EEEEEEaNS5_IJlSC_lEEEaSJ_NS4_8TiledMMAINS4_8MMA_AtomIJNS4_15SM100_MMA_S8_SSIaaiLi64ELi48ELNS4_4UMMA5MajorE0ELSO_0ELNSN_8SaturateE0EEEEEENS4_6LayoutINS5_IJSC_SC_SC_EEENS5_IJNSA_ILi0EEESU_SU_EEEEENS5_IJNS4_10UnderscoreESX_SX_EEEEENS4_13SM90_TMA_LOADENS4_14ComposedLayoutINS4_7SwizzleILi3ELi4ELi3EEENS4_18smem_ptr_flag_bitsILi8EEENSS_INS5_IJNSA_ILi8EEENSA_ILi128EEEEEENS5_IJS17_SC_EEEEEEEvNS4_8identityENS4_23SM90_TMA_LOAD_MULTICASTES1B_vS1C_EENS_8epilogue10collective18CollectiveEpilogueINS1F_23Sm100TmaWarpSpecializedILi1ELi1ELi24ELb0ELb0EEEJSI_NS5_IJNSS_ISF_SC_EENSS_ISG_SC_EEEEEaSJ_aSJ_NS1F_6fusion15FusionCallbacksIS1J_NS1N_17LinearCombinationIaiaiLNS_15FloatRoundStyleE2EEESI_S1M_JEEENS4_5SM1004TMEM4LOAD25SM100_TMEM_LOAD_16dp32b8xES10_NS11_INS12_ILi0ELi4ELi3EEES15_NSS_INS5_IJS16_NSA_ILi16EEEEEENS5_IJS1Y_SC_EEEEEEENS4_39AutoVectorizingCopyWithAssumedAlignmentILi128EEENS4_14SM90_TMA_STOREES22_S24_S24_EEEvvEEEEvNT_6ParamsE,(.L_x_143 - _ZN7cutlass13device_kernelINS_4gemm6kernel13GemmUniversalIN4cute5tupleIJiiiiEEENS1_10collective13CollectiveMmaINS1_35MainloopSm100TmaUmmaWarpSpecializedILi7ELi2ELi4ENS5_IJNS4_1CILi2EEENSA_ILi1EEESC_EEEEENS5_IJNSA_ILi64EEENSA_ILi48EEENSA_ILi256EEEEEEaNS5_IJlSC_lEEEaSJ_NS4_8TiledMMAINS4_8MMA_AtomIJNS4_15SM100_MMA_S8_SSIaaiLi64ELi48ELNS4_4UMMA5MajorE0ELSO_0ELNSN_8SaturateE0EEEEEENS4_6LayoutINS5_IJSC_SC_SC_EEENS5_IJNSA_ILi0EEESU_SU_EEEEENS5_IJNS4_10UnderscoreESX_SX_EEEEENS4_13SM90_TMA_LOADENS4_14ComposedLayoutINS4_7SwizzleILi3ELi4ELi3EEENS4_18smem_ptr_flag_bitsILi8EEENSS_INS5_IJNSA_ILi8EEENSA_ILi128EEEEEENS5_IJS17_SC_EEEEEEEvNS4_8identityENS4_23SM90_TMA_LOAD_MULTICASTES1B_vS1C_EENS_8epilogue10collective18CollectiveEpilogueINS1F_23Sm100TmaWarpSpecializedILi1ELi1ELi24ELb0ELb0EEEJSI_NS5_IJNSS_ISF_SC_EENSS_ISG_SC_EEEEEaSJ_aSJ_NS1F_6fusion15FusionCallbacksIS1J_NS1N_17LinearCombinationIaiaiLNS_15FloatRoundStyleE2EEESI_S1M_JEEENS4_5SM1004TMEM4LOAD25SM100_TMEM_LOAD_16dp32b8xES10_NS11_INS12_ILi0ELi4ELi3EEES15_NSS_INS5_IJS16_NSA_ILi16EEEEEENS5_IJS1Y_SC_EEEEEEENS4_39AutoVectorizingCopyWithAssumedAlignmentILi128EEENS4_14SM90_TMA_STOREES22_S24_S24_EEEvvEEEEvNT_6ParamsE)
        .other          _ZN7cutlass13device_kernelINS_4gemm6kernel13GemmUniversalIN4cute5tupleIJiiiiEEENS1_10collective13CollectiveMmaINS1_35MainloopSm100TmaUmmaWarpSpecializedILi7ELi2ELi4ENS5_IJNS4_1CILi2EEENSA_ILi1EEESC_EEEEENS5_IJNSA_ILi64EEENSA_ILi48EEENSA_ILi256EEEEEEaNS5_IJlSC_lEEEaSJ_NS4_8TiledMMAINS4_8MMA_AtomIJNS4_15SM100_MMA_S8_SSIaaiLi64ELi48ELNS4_4UMMA5MajorE0ELSO_0ELNSN_8SaturateE0EEEEEENS4_6LayoutINS5_IJSC_SC_SC_EEENS5_IJNSA_ILi0EEESU_SU_EEEEENS5_IJNS4_10UnderscoreESX_SX_EEEEENS4_13SM90_TMA_LOADENS4_14ComposedLayoutINS4_7SwizzleILi3ELi4ELi3EEENS4_18smem_ptr_flag_bitsILi8EEENSS_INS5_IJNSA_ILi8EEENSA_ILi128EEEEEENS5_IJS17_SC_EEEEEEEvNS4_8identityENS4_23SM90_TMA_LOAD_MULTICASTES1B_vS1C_EENS_8epilogue10collective18CollectiveEpilogueINS1F_23Sm100TmaWarpSpecializedILi1ELi1ELi24ELb0ELb0EEEJSI_NS5_IJNSS_ISF_SC_EENSS_ISG_SC_EEEEEaSJ_aSJ_NS1F_6fusion15FusionCallbacksIS1J_NS1N_17LinearCombinationIaiaiLNS_15FloatRoundStyleE2EEESI_S1M_JEEENS4_5SM1004TMEM4LOAD25SM100_TMEM_LOAD_16dp32b8xES10_NS11_INS12_ILi0ELi4ELi3EEES15_NSS_INS5_IJS16_NSA_ILi16EEEEEENS5_IJS1Y_SC_EEEEEEENS4_39AutoVectorizingCopyWithAssumedAlignmentILi128EEENS4_14SM90_TMA_STOREES22_S24_S24_EEEvvEEEEvNT_6ParamsE,@"STO_CUDA_ENTRY STV_DEFAULT"
_ZN7cutlass13device_kernelINS_4gemm6kernel13GemmUniversalIN4cute5tupleIJiiiiEEENS1_10collective13CollectiveMmaINS1_35MainloopSm100TmaUmmaWarpSpecializedILi7ELi2ELi4ENS5_IJNS4_1CILi2EEENSA_ILi1EEESC_EEEEENS5_IJNSA_ILi64EEENSA_ILi48EEENSA_ILi256EEEEEEaNS5_IJlSC_lEEEaSJ_NS4_8TiledMMAINS4_8MMA_AtomIJNS4_15SM100_MMA_S8_SSIaaiLi64ELi48ELNS4_4UMMA5MajorE0ELSO_0ELNSN_8SaturateE0EEEEEENS4_6LayoutINS5_IJSC_SC_SC_EEENS5_IJNSA_ILi0EEESU_SU_EEEEENS5_IJNS4_10UnderscoreESX_SX_EEEEENS4_13SM90_TMA_LOADENS4_14ComposedLayoutINS4_7SwizzleILi3ELi4ELi3EEENS4_18smem_ptr_flag_bitsILi8EEENSS_INS5_IJNSA_ILi8EEENSA_ILi128EEEEEENS5_IJS17_SC_EEEEEEEvNS4_8identityENS4_23SM90_TMA_LOAD_MULTICASTES1B_vS1C_EENS_8epilogue10collective18CollectiveEpilogueINS1F_23Sm100TmaWarpSpecializedILi1ELi1ELi24ELb0ELb0EEEJSI_NS5_IJNSS_ISF_SC_EENSS_ISG_SC_EEEEEaSJ_aSJ_NS1F_6fusion15FusionCallbacksIS1J_NS1N_17LinearCombinationIaiaiLNS_15FloatRoundStyleE2EEESI_S1M_JEEENS4_5SM1004TMEM4LOAD25SM100_TMEM_LOAD_16dp32b8xES10_NS11_INS12_ILi0ELi4ELi3EEES15_NSS_INS5_IJS16_NSA_ILi16EEEEEENS5_IJS1Y_SC_EEEEEEENS4_39AutoVectorizingCopyWithAssumedAlignmentILi128EEENS4_14SM90_TMA_STOREES22_S24_S24_EEEvvEEEEvNT_6ParamsE:
[----:B------:R-:W1:Y:S01]  /*0000*/  LDC R1, c[0x0][0x37c] ;  /* 0x0000df00ff017b82 */ /* 0x000e620000000800 */
[----:B------:R-:W2:Y:S01]  /*0010*/  S2R R65, SR_TID.X ;  /* 0x0000000000417919 */ /* 0x000ea20000002100 */
[----:B------:R-:W3:Y:S01]  /*0020*/  LDCU.64 UR8, c[0x0][0x890] ;  /* 0x00011200ff0877ac */ /* 0x000ee20008000a00 */
[----:B------:R-:W-:Y:S02]  /*0030*/  PRMT R57, RZ, 0x7610, R57 ;  /* 0x00007610ff397816 */ /* 0x000fe40000000039 */
[----:B------:R-:W-:Y:S01]  /*0040*/  ELECT P3, URZ, PT ;  /* 0x0000000000ff782f */ /* 0x000fe20003860000 */
[----:B---3--:R-:W-:-:S04]  /*0050*/  UISETP.NE.U32.AND UP0, UPT, UR8, URZ, UPT ;  /* 0x000000ff0800728c */ /* 0x008fc8000bf05070 */
[----:B------:R-:W-:Y:S01]  /*0060*/  UISETP.NE.AND.EX UP0, UPT, UR9, URZ, UPT, UP0 ;  /* 0x000000ff0900728c */ /* 0x000fe2000bf05300 */
[----:B--2---:R-:W-:-:S05]  /*0070*/  SHF.R.U32.HI R58, RZ, 0x5, R65 ;  /* 0x00000005ff3a7819 */ /* 0x004fca0000011641 */
[----:B------:R-:W2:Y:S02]  /*0080*/  SHFL.IDX PT, R0, R58, RZ, 0x1f ;  /* 0x00001fff3a007589 */ /* 0x000ea400000e0000 */
[----:B--2---:R-:W-:Y:S01]  /*0090*/  R2UR UR18, R0 ;  /* 0x00000000001272ca */ /* 0x004fe200000e0000 */
[----:B-1----:R-:W-:-:S14]  /*00a0*/  BRA.U UP0, `(.L_x_0) ;  /* 0x0000000100307547 */ /* 0x002fdc000b800000 */
[----:B------:R-:W1:Y:S02]  /*00b0*/  LDCU.64 UR4, c[0x0][0x888] ;  /* 0x00011100ff0477ac */ /* 0x000e640008000a00 */
[----:B-1----:R-:W-:-:S04]  /*00c0*/  UISETP.NE.U32.AND UP0, UPT, UR4, URZ, UPT ;  /* 0x000000ff0400728c */ /* 0x002fc8000bf05070 */
[----:B------:R-:W-:-:S09]  /*00d0*/  UISETP.NE.AND.EX UP0, UPT, UR5, URZ, UPT, UP0 ;  /* 0x000000ff0500728c */ /* 0x000fd2000bf05300 */
[----:B------:R-:W-:Y:S05]  /*00e0*/  BRA.U !UP0, `(.L_x_1) ;  /* 0x0000000108187547 */ /* 0x000fea000b800000 */
[----:B------:R-:W1:Y:S01]  /*00f0*/  LDC.64 R2, c[0x0][0x888] ;  /* 0x00022200ff027b82 */ /* 0x000e620000000a00 */
[----:B------:R-:W1:Y:S02]  /*0100*/  LDCU.64 UR4, c[0x0][0x358] ;  /* 0x00006b00ff0477ac */ /* 0x000e640008000a00 */
[----:B-1----:R-:W2:Y:S01]  /*0110*/  LDG.E R0, desc[UR4][R2.64] ;  /* 0x0000000402007981 */ /* 0x002ea2000c1e1900 */
[----:B------:R-:W-:Y:S01]  /*0120*/  HFMA2 R57, -RZ, RZ, 0, 5.9604644775390625e-08 ;  /* 0x00000001ff397431 */ /* 0x000fe200000001ff */
[----:B--2---:R-:W-:Y:S01]  /*0130*/  R2UR UR45, R0 ;  /* 0x00000000002d72ca */ /* 0x004fe200000e0000 */
[----:B------:R-:W-:Y:S05]  /*0140*/  BRA `(.L_x_0) ;  /* 0x0000000000087947 */ /* 0x000fea0003800000 */
.L_x_1:
[----:B------:R-:W-:Y:S01]  /*0150*/  HFMA2 R57, -RZ, RZ, 0, 5.9604644775390625e-08 ;  /* 0x00000001ff397431 */ /* 0x000fe200000001ff */
[----:B------:R-:W1:Y:S02]  /*0160*/  LDCU UR45, c[0x0][0x880] ;  /* 0x00011000ff2d77ac */ /* 0x000e640008000800 */
.L_x_0:
[----:B------:R-:W2:Y:S02]  /*0170*/  LDCU.64 UR4, c[0x0][0x8b0] ;  /* 0x00011600ff0477ac */ /* 0x000ea40008000a00 */
[----:B--2---:R-:W-:-:S04]  /*0180*/  UISETP.NE.U32.AND UP0, UPT, UR4, URZ, UPT ;  /* 0x000000ff0400728c */ /* 0x004fc8000bf05070 */
[----:B------:R-:W-:-:S09]  /*0190*/  UISETP.NE.AND.EX UP0, UPT, UR5, URZ, UPT, UP0 ;  /* 0x000000ff0500728c */ /* 0x000fd2000bf05300 */
[----:B------:R-:W-:Y:S05]  /*01a0*/  BRA.U UP0, `(.L_x_2) ;  /* 0x0000000100247547 */ /* 0x000fea000b800000 */
[----:B------:R-:W2:Y:S02]  /*01b0*/  LDCU.64 UR4, c[0x0][0x8a8] ;  /* 0x00011500ff0477ac */ /* 0x000ea40008000a00 */
[----:B--2---:R-:W-:-:S04]  /*01c0*/  UISETP.NE.U32.AND UP0, UPT, UR4, URZ, UPT ;  /* 0x000000ff0400728c */ /* 0x004fc8000bf05070 */
[----:B------:R-:W-:-:S09]  /*01d0*/  UISETP.NE.AND.EX UP0, UPT, UR5, URZ, UPT, UP0 ;  /* 0x000000ff0500728c */ /* 0x000fd2000bf05300 */
[----:B------:R-:W-:Y:S05]  /*01e0*/  BRA.U !UP0, `(.L_x_3) ;  /* 0x0000000108107547 */ /* 0x000fea000b800000 */
[----:B------:R-:W2:Y:S01]  /*01f0*/  LDC.64 R16, c[0x0][0x8a8] ;  /* 0x00022a00ff107b82 */ /* 0x000ea20000000a00 */
[----:B------:R-:W2:Y:S02]  /*0200*/  LDCU.64 UR4, c[0x0][0x358] ;  /* 0x00006b00ff0477ac */ /* 0x000ea40008000a00 */
[----:B--2---:R2:W5:Y:S01]  /*0210*/  LDG.E R16, desc[UR4][R16.64] ;  /* 0x0000000410107981 */ /* 0x004562000c1e1900 */
[----:B------:R-:W-:Y:S05]  /*0220*/  BRA `(.L_x_2) ;  /* 0x0000000000047947 */ /* 0x000fea0003800000 */
.L_x_3:
[----:B------:R-:W3:Y:S02]  /*0230*/  LDC R16, c[0x0][0x8a0] ;  /* 0x00022800ff107b82 */ /* 0x000ee40000000800 */
.L_x_2:
[----:B------:R-:W-:Y:S01]  /*0240*/  IMAD.U32 R0, RZ, RZ, UR18 ;  /* 0x00000012ff007e24 */ /* 0x000fe2000f8e00ff */
[----:B------:R-:W-:Y:S04]  /*0250*/  BSSY.RECONVERGENT B0, `(.L_x_4) ;  /* 0x000000c000007945 */ /* 0x000fe80003800200 */
[C---:B------:R-:W-:Y:S02]  /*0260*/  ISETP.NE.OR P1, PT, R0.reuse, 0x1, !P3 ;  /* 0x000000010000780c */ /* 0x040fe40005f25670 */
[----:B------:R-:W-:-:S11]  /*0270*/  ISETP.NE.OR P0, PT, R0, 0x3, !P3 ;  /* 0x000000030000780c */ /* 0x000fd60005f05670 */
[----:B------:R-:W-:Y:S05]  /*0280*/  @P1 BRA `(.L_x_5) ;  /* 0x0000000000201947 */ /* 0x000fea0003800000 */
[----:B------:R-:W4:Y:S02]  /*0290*/  LDCU.64 UR4, c[0x0][0x348] ;  /* 0x00006900ff0477ac */ /* 0x000f240008000a00 */
[----:B----4-:R-:W-:Y:S02]  /*02a0*/  UIADD3 UR6, UP1, UPT, UR4, 0x80, URZ ;  /* 0x0000008004067890 */ /* 0x010fe4000ff3e0ff */
[----:B------:R-:W-:Y:S02]  /*02b0*/  UIADD3 UR4, UP0, UPT, UR4, 0x180, URZ ;  /* 0x0000018004047890 */ /* 0x000fe4000ff1e0ff */
[----:B------:R-:W-:Y:S02]  /*02c0*/  UIADD3.X UR7, UPT, UPT, URZ, UR5, URZ, UP1, !UPT ;  /* 0x00000005ff077290 */ /* 0x000fe40008ffe4ff */
[----:B------:R-:W-:-:S07]  /*02d0*/  UIADD3.X UR5, UPT, UPT, URZ, UR5, URZ, UP0, !UPT ;  /* 0x00000005ff057290 */ /* 0x000fce00087fe4ff */
[----:B------:R4:W-:Y:S02]  /*02e0*/  UTMACCTL.PF [UR6] ;  /* 0x00000000060079b9 */ /* 0x0009e40008040000 */
[----:B------:R4:W-:Y:S02]  /*02f0*/  UTMACCTL.PF [UR4] ;  /* 0x00000000040079b9 */ /* 0x0009e40008040000 */
[----:B----4-:R-:W-:Y:S01]  /*0300*/  NOP ;  /* 0x0000000000007918 */ /* 0x010fe20000000000 */
.L_x_5:
[----:B-1----:R-:W-:Y:S05]  /*0310*/  BSYNC.RECONVERGENT B0 ;  /* 0x0000000000007941 */ /* 0x002fea0003800200 */
.L_x_4:
[----:B------:R-:W-:Y:S04]  /*0320*/  BSSY.RECONVERGENT B0, `(.L_x_6) ;  /* 0x000000a000007945 */ /* 0x000fe80003800200 */
[----:B------:R-:W-:Y:S05]  /*0330*/  @P0 BRA `(.L_x_7) ;  /* 0x0000000000200947 */ /* 0x000fea0003800000 */
[----:B------:R-:W1:Y:S02]  /*0340*/  LDCU.64 UR4, c[0x0][0x348] ;  /* 0x00006900ff0477ac */ /* 0x000e640008000a00 */
[----:B-1----:R-:W-:Y:S02]  /*0350*/  UIADD3 UR6, UP1, UPT, UR4, 0x580, URZ ;  /* 0x0000058004067890 */ /* 0x002fe4000ff3e0ff */
[----:B------:R-:W-:Y:S02]  /*0360*/  UIADD3 UR4, UP0, UPT, UR4, 0x680, URZ ;  /* 0x0000068004047890 */ /* 0x000fe4000ff1e0ff */
[----:B------:R-:W-:Y:S02]  /*0370*/  UIADD3.X UR7, UPT, UPT, URZ, UR5, URZ, UP1, !UPT ;  /* 0x00000005ff077290 */ /* 0x000fe40008ffe4ff */
[----:B------:R-:W-:-:S07]  /*0380*/  UIADD3.X UR5, UPT, UPT, URZ, UR5, URZ, UP0, !UPT ;  /* 0x00000005ff057290 */ /* 0x000fce00087fe4ff */
[----:B------:R1:W-:Y:S02]  /*0390*/  UTMACCTL.PF [UR6] ;  /* 0x00000000060079b9 */ /* 0x0003e40008040000 */
[----:B------:R1:W-:Y:S02]  /*03a0*/  UTMACCTL.PF [UR4] ;  /* 0x00000000040079b9 */ /* 0x0003e40008040000 */
[----:B-1----:R-:W-:Y:S01]  /*03b0*/  NOP ;  /* 0x0000000000007918 */ /* 0x002fe20000000000 */
.L_x_7:
[----:B------:R-:W-:Y:S05]  /*03c0*/  BSYNC.RECONVERGENT B0 ;  /* 0x0000000000007941 */ /* 0x000fea0003800200 */
.L_x_6:
[----:B------:R-:W1:Y:S01]  /*03d0*/  LDCU.64 UR4, c[0x0][0x888] ;  /* 0x00011100ff0477ac */ /* 0x000e620008000a00 */
[----:B------:R-:W-:Y:S02]  /*03e0*/  UISETP.EQ.U32.AND UP2, UPT, UR8, URZ, UPT ;  /* 0x000000ff0800728c */ /* 0x000fe4000bf42070 */
[----:B------:R-:W-:Y:S02]  /*03f0*/  UPLOP3.LUT UP3, UPT, UPT, UPT, UPT, 0x80, 0x8 ;  /* 0x000000000008789c */ /* 0x000fe40003f6f070 */
[----:B-1----:R-:W-:-:S04]  /*0400*/  UISETP.NE.U32.AND UP0, UPT, UR4, URZ, UPT ;  /* 0x000000ff0400728c */ /* 0x002fc8000bf05070 */
[----:B------:R-:W-:-:S04]  /*0410*/  UISETP.NE.AND.EX UP1, UPT, UR5, URZ, UPT, UP0 ;  /* 0x000000ff0500728c */ /* 0x000fc8000bf25300 */
[----:B------:R-:W-:-:S04]  /*0420*/  UISETP.EQ.OR.EX UP4, UPT, UR9, URZ, !UP1, UP2 ;  /* 0x000000ff0900728c */ /* 0x000fc8000cf82720 */
[----:B------:R-:W-:-:S06]  /*0430*/  UP2UR UR4, UPR, URZ, 0x10 ;  /* 0x00000010ff047883 */ /* 0x000fcc0008000000 */
[----:B------:R-:W-:Y:S01]  /*0440*/  MOV R60, UR4 ;  /* 0x00000004003c7c02 */ /* 0x000fe20008000f00 */
[----:B------:R-:W-:Y:S06]  /*0450*/  BRA.U !UP4, `(.L_x_8) ;  /* 0x000000010c1c7547 */ /* 0x000fec000b800000 */
[----:B------:R-:W-:Y:S02]  /*0460*/  UISETP.NE.U32.AND UP2, UPT, UR8, URZ, UPT ;  /* 0x000000ff0800728c */ /* 0x000fe4000bf45070 */
[----:B------:R-:W-:Y:S02]  /*0470*/  UISETP.NE.AND UP0, UPT, UR45, URZ, UPT ;  /* 0x000000ff2d00728c */ /* 0x000fe4000bf05270 */
[----:B------:R-:W-:Y:S02]  /*0480*/  UISETP.NE.AND.EX UP2, UPT, UR9, URZ, UPT, UP2 ;  /* 0x000000ff0900728c */ /* 0x000fe4000bf45320 */
[----:B------:R-:W-:-:S09]  /*0490*/  USEL UR4, URZ, 0xffffffff, UP1 ;  /* 0xffffffffff047887 */ /* 0x000fd20008800000 */
[----:B------:R-:W-:-:S04]  /*04a0*/  @!UP2 USEL UR4, URZ, 0xffffffff, UP0 ;  /* 0xffffffffff04a887 */ /* 0x000fc80008000000 */
[----:B------:R-:W-:-:S04]  /*04b0*/  ULOP3.LUT UR4, UR4, 0x1, URZ, 0xc0, !UPT ;  /* 0x0000000104047892 */ /* 0x000fc8000f8ec0ff */
[----:B------:R-:W-:Y:S02]  /*04c0*/  UISETP.NE.U32.AND UP3, UPT, UR4, 0x1, UPT ;  /* 0x000000010400788c */ /* 0x000fe4000bf65070 */
.L_x_8:
[----:B------:R-:W1:Y:S01]  /*04d0*/  SHFL.IDX PT, R2, R58, RZ, 0x1f ;  /* 0x00001fff3a027589 */ /* 0x000e6200000e0000 */
[----:B------:R-:W-:Y:S01]  /*04e0*/  UISETP.NE.AND UP5, UPT, UR18, 0x2, UPT ;  /* 0x000000021200788c */ /* 0x000fe2000bfa5270 */
[----:B-1----:R-:W-:-:S13]  /*04f0*/  ISETP.NE.AND P0, PT, R2, RZ, PT ;  /* 0x000000ff0200720c */ /* 0x002fda0003f05270 */
[----:B------:R-:W-:Y:S05]  /*0500*/  @P0 BRA `(.L_x_9) ;  /* 0x0000000000700947 */ /* 0x000fea0003800000 */
[----:B------:R-:W1:Y:S01]  /*0510*/  S2UR UR4, SR_CgaCtaId ;  /* 0x00000000000479c3 */ /* 0x000e620000008800 */
[----:B------:R-:W-:Y:S01]  /*0520*/  UMOV UR5, 0x400 ;  /* 0x0000040000057882 */ /* 0x000fe20000000000 */
[----:B------:R-:W-:Y:S01]  /*0530*/  UMOV UR8, 0x1 ;  /* 0x0000000100087882 */ /* 0x000fe20000000000 */
[----:B------:R-:W-:Y:S01]  /*0540*/  UMOV UR6, 0x2 ;  /* 0x0000000200067882 */ /* 0x000fe20000000000 */
[----:B------:R-:W-:-:S04]  /*0550*/  UIADD3 UR8, UPT, UPT, -UR8, 0x100000, URZ ;  /* 0x0010000008087890 */ /* 0x000fc8000fffe1ff */
[----:B------:R-:W-:Y:S02]  /*0560*/  USHF.L.U32 UR9, UR8, 0xb, URZ ;  /* 0x0000000b08097899 */ /* 0x000fe400080006ff */
[----:B------:R-:W-:Y:S02]  /*0570*/  USHF.L.U32 UR8, UR8, 0x1, URZ ;  /* 0x0000000108087899 */ /* 0x000fe400080006ff */
[----:B------:R-:W-:-:S04]  /*0580*/  UIADD3 UR6, UPT, UPT, -UR6, 0x100000, URZ ;  /* 0x0010000006067890 */ /* 0x000fc8000fffe1ff */
[----:B------:R-:W-:Y:S02]  /*0590*/  USHF.L.U32 UR7, UR6, 0xb, URZ ;  /* 0x0000000b06077899 */ /* 0x000fe400080006ff */
[----:B------:R-:W-:Y:S01]  /*05a0*/  USHF.L.U32 UR6, UR6, 0x1, URZ ;  /* 0x0000000106067899 */ /* 0x000fe200080006ff */
[----:B------:R-:W-:Y:S01]  /*05b0*/  ELECT P0, URZ, PT ;  /* 0x0000000000ff782f */ /* 0x000fe20003800000 */
[----:B-1----:R-:W-:Y:S01]  /*05c0*/  ULEA UR4, UR4, UR5, 0x18 ;  /* 0x0000000504047291 */ /* 0x002fe2000f8ec0ff */
[----:B------:R-:W1:Y:S11]  /*05d0*/  FENCE.VIEW.ASYNC.S ;  /* 0x00000000000073c6 */ /* 0x000e760000000000 */
[----:B-1----:R1:W4:Y:S01]  /*05e0*/  SYNCS.EXCH.64 URZ, [UR4], UR8 ;  /* 0x0000000804ff75b2 */ /* 0x0023220008000100 */
[----:B------:R1:W1:Y:S01]  /*05f0*/  SYNCS.EXCH.64 URZ, [UR4+0x38], UR6 ;  /* 0x0000380604ff75b2 */ /* 0x0002620008000100 */
        /* <DEDUP_REMOVED lines=12> */
[----:B------:R-:W-:Y:S01]  /*06c0*/  NOP ;  /* 0x0000000000007918 */ /* 0x000fe20000000000 */
.L_x_9:
[----:B------:R-:W2:Y:S01]  /*06d0*/  SHFL.IDX PT, R2, R58, RZ, 0x1f ;  /* 0x00001fff3a027589 */ /* 0x000ea200000e0000 */
[----:B------:R-:W-:Y:S01]  /*06e0*/  NOP ;  /* 0x0000000000007918 */ /* 0x000fe20000000000 */
[----:B--2---:R-:W-:-:S13]  /*06f0*/  ISETP.NE.AND P0, PT, R2, 0x1, PT ;  /* 0x000000010200780c */ /* 0x004fda0003f05270 */
[----:B------:R-:W-:Y:S05]  /*0700*/  @P0 BRA `(.L_x_10) ;  /* 0x0000000000400947 */ /* 0x000fea0003800000 */
[----:B-1----:R-:W1:Y:S01]  /*0710*/  S2UR UR4, SR_CgaCtaId ;  /* 0x00000000000479c3 */ /* 0x002e620000008800 */
        /* <DEDUP_REMOVED lines=12> */
[----:B-1----:R2:W1:Y:S01]  /*07e0*/  SYNCS.EXCH.64 URZ, [UR4+0x70], UR8 ;  /* 0x0000700804ff75b2 */ /* 0x0024620008000100 */
[----:B------:R2:W1:Y:S02]  /*07f0*/  SYNCS.EXCH.64 URZ, [UR4+0x78], UR6 ;  /* 0x0000780604ff75b2 */ /* 0x0004640008000100 */
[----:B--2---:R-:W-:Y:S01]  /*0800*/  NOP ;  /* 0x0000000000007918 */ /* 0x004fe20000000000 */
.L_x_10:
[----:B------:R-:W2:Y:S01]  /*0810*/  SHFL.IDX PT, R2, R58, RZ, 0x1f ;  /* 0x00001fff3a027589 */ /* 0x000ea200000e0000 */
[----:B------:R-:W-:Y:S01]  /*0820*/  NOP ;  /* 0x0000000000007918 */ /* 0x000fe20000000000 */
[----:B--2---:R-:W-:-:S13]  /*0830*/  ISETP.NE.AND P0, PT, R2, 0x3, PT ;  /* 0x000000030200780c */ /* 0x004fda0003f05270 */
[----:B------:R-:W-:Y:S05]  /*0840*/  @P0 BRA `(.L_x_11) ;  /* 0x0000000000300947 */ /* 0x000fea0003800000 */
[----:B-1----:R-:W1:Y:S01]  /*0850*/  S2UR UR4, SR_CgaCtaId ;  /* 0x00000000000479c3 */ /* 0x002e620000008800 */
[----:B------:R-:W-:Y:S01]  /*0860*/  UMOV UR5, 0x400 ;  /* 0x0000040000057882 */ /* 0x000fe20000000000 */
[----:B------:R-:W-:Y:S01]  /*0870*/  UMOV UR6, 0x20 ;  /* 0x0000002000067882 */ /* 0x000fe20000000000 */
[----:B------:R-:W-:Y:S01]  /*0880*/  ELECT P0, URZ, PT ;  /* 0x0000000000ff782f */ /* 0x000fe20003800000 */
[----:B------:R-:W-:-:S04]  /*0890*/  UIADD3 UR6, UPT, UPT, -UR6, 0x100000, URZ ;  /* 0x0010000006067890 */ /* 0x000fc8000fffe1ff */
[----:B------:R-:W-:Y:S02]  /*08a0*/  USHF.L.U32 UR7, UR6, 0xb, URZ ;  /* 0x0000000b06077899 */ /* 0x000fe400080006ff */
[----:B------:R-:W-:Y:S02]  /*08b0*/  USHF.L.U32 UR6, UR6, 0x1, URZ ;  /* 0x0000000106067899 */ /* 0x000fe400080006ff */
[----:B-1----:R-:W-:Y:S01]  /*08c0*/  ULEA UR4, UR4, UR5, 0x18 ;  /* 0x0000000504047291 */ /* 0x002fe2000f8ec0ff */
[----:B------:R-:W1:Y:S11]  /*08d0*/  FENCE.VIEW.ASYNC.S ;  /* 0x00000000000073c6 */ /* 0x000e760000000000 */
[----:B-1----:R2:W1:Y:S01]  /*08e0*/  SYNCS.EXCH.64 URZ, [UR4+0x80], UR6 ;  /* 0x0000800604ff75b2 */ /* 0x0024620008000100 */
[----:B------:R2:W1:Y:S02]  /*08f0*/  SYNCS.EXCH.64 URZ, [UR4+0x88], UR6 ;  /* 0x0000880604ff75b2 */ /* 0x0004640008000100 */
[----:B--2---:R-:W-:Y:S01]  /*0900*/  NOP ;  /* 0x0000000000007918 */ /* 0x004fe20000000000 */
.L_x_11:
[----:B------:R-:W2:Y:S01]  /*0910*/  SHFL.IDX PT, R2, R58, RZ, 0x1f ;  /* 0x00001fff3a027589 */ /* 0x000ea200000e0000 */
[----:B------:R-:W-:Y:S01]  /*0920*/  NOP ;  /* 0x0000000000007918 */ /* 0x000fe20000000000 */
[----:B--2---:R-:W-:-:S13]  /*0930*/  ISETP.NE.AND P0, PT, R2, 0x4, PT ;  /* 0x000000040200780c */ /* 0x004fda0003f05270 */
[----:B------:R-:W-:Y:S05]  /*0940*/  @P0 BRA `(.L_x_12) ;  /* 0x00000000004c0947 */ /* 0x000fea0003800000 */
[----:B-1----:R-:W1:Y:S01]  /*0950*/  S2UR UR4, SR_CgaCtaId ;  /* 0x00000000000479c3 */ /* 0x002e620000008800 */
[----:B------:R-:W-:Y:S01]  /*0960*/  UMOV UR6, 0x1e0 ;  /* 0x000001e000067882 */ /* 0x000fe20000000000 */
[----:B------:R-:W-:Y:S01]  /*0970*/  UMOV UR5, 0x400 ;  /* 0x0000040000057882 */ /* 0x000fe20000000000 */
[----:B------:R-:W-:Y:S01]  /*0980*/  USEL UR6, UR6, 0x1a0, UP3 ;  /* 0x000001a006067887 */ /* 0x000fe20009800000 */
[----:B------:R-:W-:Y:S01]  /*0990*/  UMOV UR8, 0x1 ;  /* 0x0000000100087882 */ /* 0x000fe20000000000 */
[----:B------:R-:W-:Y:S01]  /*09a0*/  ELECT P0, URZ, PT ;  /* 0x0000000000ff782f */ /* 0x000fe20003800000 */
[----:B------:R-:W-:-:S04]  /*09b0*/  UIADD3 UR8, UPT, UPT, -UR8, 0x100000, URZ ;  /* 0x0010000008087890 */ /* 0x000fc8000fffe1ff */
[----:B------:R-:W-:Y:S02]  /*09c0*/  USHF.L.U32 UR9, UR8, 0xb, URZ ;  /* 0x0000000b08097899 */ /* 0x000fe400080006ff */
[----:B------:R-:W-:Y:S02]  /*09d0*/  USHF.L.U32 UR8, UR8, 0x1, URZ ;  /* 0x0000000108087899 */ /* 0x000fe400080006ff */
[----:B------:R-:W-:-:S04]  /*09e0*/  UIADD3 UR6, UPT, UPT, -UR6, 0x100000, URZ ;  /* 0x0010000006067890 */ /* 0x000fc8000fffe1ff */
[----:B------:R-:W-:Y:S02]  /*09f0*/  USHF.L.U32 UR7, UR6, 0xb, URZ ;  /* 0x0000000b06077899 */ /* 0x000fe400080006ff */
[----:B------:R-:W-:Y:S02]  /*0a00*/  USHF.L.U32 UR6, UR6, 0x1, URZ ;  /* 0x0000000106067899 */ /* 0x000fe400080006ff */
[----:B-1----:R-:W-:Y:S01]  /*0a10*/  ULEA UR4, UR4, UR5, 0x18 ;  /* 0x0000000504047291 */ /* 0x002fe2000f8ec0ff */
[----:B------:R-:W1:Y:S11]  /*0a20*/  FENCE.VIEW.ASYNC.S ;  /* 0x00000000000073c6 */ /* 0x000e760000000000 */
[----:B-1----:R2:W1:Y:S01]  /*0a30*/  SYNCS.EXCH.64 URZ, [UR4+0x90], UR8 ;  /* 0x0000900804ff75b2 */ /* 0x0024620008000100 */
[----:B------:R2:W1:Y:S01]  /*0a40*/  SYNCS.EXCH.64 URZ, [UR4+0xa0], UR6 ;  /* 0x0000a00604ff75b2 */ /* 0x0004620008000100 */
[----:B------:R2:W1:Y:S01]  /*0a50*/  SYNCS.EXCH.64 URZ, [UR4+0x98], UR8 ;  /* 0x0000980804ff75b2 */ /* 0x0004620008000100 */
[----:B------:R2:W1:Y:S02]  /*0a60*/  SYNCS.EXCH.64 URZ, [UR4+0xa8], UR6 ;  /* 0x0000a80604ff75b2 */ /* 0x0004640008000100 */
[----:B--2---:R-:W-:Y:S01]  /*0a70*/  NOP ;  /* 0x0000000000007918 */ /* 0x004fe20000000000 */
.L_x_12:
        /* <DEDUP_REMOVED lines=18> */
[----:B------:R2:W1:Y:S01]  /*0ba0*/  SYNCS.EXCH.64 URZ, [UR4+0xd0], UR6 ;  /* 0x0000d00604ff75b2 */ /* 0x0004620008000100 */
[----:B------:R2:W1:Y:S01]  /*0bb0*/  SYNCS.EXCH.64 URZ, [UR4+0xb8], UR8 ;  /* 0x0000b80804ff75b2 */ /* 0x0004620008000100 */
[----:B------:R2:W1:Y:S01]  /*0bc0*/  SYNCS.EXCH.64 URZ, [UR4+0xd8], UR6 ;  /* 0x0000d80604ff75b2 */ /* 0x0004620008000100 */
[----:B------:R2:W1:Y:S01]  /*0bd0*/  SYNCS.EXCH.64 URZ, [UR4+0xc0], UR8 ;  /* 0x0000c00804ff75b2 */ /* 0x0004620008000100 */
[----:B------:R2:W1:Y:S01]  /*0be0*/  SYNCS.EXCH.64 URZ, [UR4+0xe0], UR6 ;  /* 0x0000e00604ff75b2 */ /* 0x0004620008000100 */
[----:B------:R2:W1:Y:S01]  /*0bf0*/  SYNCS.EXCH.64 URZ, [UR4+0xc8], UR8 ;  /* 0x0000c80804ff75b2 */ /* 0x0004620008000100 */
[----:B------:R2:W1:Y:S02]  /*0c00*/  SYNCS.EXCH.64 URZ, [UR4+0xe8], UR6 ;  /* 0x0000e80604ff75b2 */ /* 0x0004640008000100 */
[----:B--2---:R-:W-:Y:S01]  /*0c10*/  NOP ;  /* 0x0000000000007918 */ /* 0x004fe20000000000 */
.L_x_13:
[----:B------:R-:W2:Y:S01]  /*0c20*/  SHFL.IDX PT, R2, R58, RZ, 0x1f ;  /* 0x00001fff3a027589 */ /* 0x000ea200000e0000 */
[----:B------:R-:W1:Y:S01]  /*0c30*/  S2UR UR51, SR_CgaCtaId ;  /* 0x00000000003379c3 */ /* 0x000e620000008800 */
[----:B------:R-:W-:Y:S01]  /*0c40*/  NOP ;  /* 0x0000000000007918 */ /* 0x000fe20000000000 */
[----:B--2---:R-:W-:-:S13]  /*0c50*/  ISETP.NE.AND P0, PT, R2, 0x3, PT ;  /* 0x000000030200780c */ /* 0x004fda0003f05270 */
[----:B-1----:R-:W-:Y:S05]  /*0c60*/  @P0 BRA `(.L_x_14) ;  /* 0x0000000000340947 */ /* 0x002fea0003800000 */
[----:B------:R-:W-:Y:S01]  /*0c70*/  UMOV UR4, 0x400 ;  /* 0x0000040000047882 */ /* 0x000fe20000000000 */
[----:B------:R-:W-:Y:S01]  /*0c80*/  UMOV UR6, 0x20 ;  /* 0x0000002000067882 */ /* 0x000fe20000000000 */
[----:B------:R-:W-:Y:S02]  /*0c90*/  ULEA UR4, UR51, UR4, 0x18 ;  /* 0x0000000433047291 */ /* 0x000fe4000f8ec0ff */
[----:B------:R-:W-:-:S04]  /*0ca0*/  UIADD3 UR6, UPT, UPT, -UR6, 0x100000, URZ ;  /* 0x0010000006067890 */ /* 0x000fc8000fffe1ff */
[----:B------:R-:W-:Y:S02]  /*0cb0*/  USHF.L.U32 UR7, UR6, 0xb, URZ ;  /* 0x0000000b06077899 */ /* 0x000fe400080006ff */
[----:B------:R-:W-:Y:S01]  /*0cc0*/  USHF.L.U32 UR6, UR6, 0x1, URZ ;  /* 0x0000000106067899 */ /* 0x000fe200080006ff */
[----:B------:R-:W-:Y:S01]  /*0cd0*/  ELECT P0, URZ, PT ;  /* 0x0000000000ff782f */ /* 0x000fe20003800000 */
[----:B------:R-:W1:Y:S10]  /*0ce0*/  FENCE.VIEW.ASYNC.S ;  /* 0x00000000000073c6 */ /* 0x000e740000000000 */
[----:B-1----:R1:W2:Y:S01]  /*0cf0*/  SYNCS.EXCH.64 URZ, [UR4+0xf0], UR6 ;  /* 0x0000f00604ff75b2 */ /* 0x0022a20008000100 */
[----:B------:R1:W1:Y:S01]  /*0d00*/  SYNCS.EXCH.64 URZ, [UR4+0x100], UR6 ;  /* 0x0001000604ff75b2 */ /* 0x0002620008000100 */
[----:B------:R1:W1:Y:S01]  /*0d10*/  SYNCS.EXCH.64 URZ, [UR4+0xf8], UR6 ;  /* 0x0000f80604ff75b2 */ /* 0x0002620008000100 */
[----:B------:R1:W1:Y:S01]  /*0d20*/  SYNCS.EXCH.64 URZ, [UR4+0x108], UR6 ;  /* 0x0001080604ff75b2 */ /* 0x0002620008000100 */
[----:B------:R-:W-:Y:S01]  /*0d30*/  NOP ;  /* 0x0000000000007918 */ /* 0x000fe20000000000 */
.L_x_14:
[----:B-1----:R-:W1:Y:S01]  /*0d40*/  LDCU UR4, c[0x0][0x36c] ;  /* 0x00006d80ff0477ac */ /* 0x002e620008000800 */
[----:B------:R-:W-:Y:S01]  /*0d50*/  ISETP.NE.OR P3, PT, R0, 0x2, !P3 ;  /* 0x000000020000780c */ /* 0x000fe20005f65670 */
[----:B------:R-:W-:Y:S01]  /*0d60*/  NOP ;  /* 0x0000000000007918 */ /* 0x000fe20000000000 */
[----:B------:R-:W-:Y:S01]  /*0d70*/  LOP3.LUT R0, R65, 0x1f, RZ, 0xc0, !PT ;  /* 0x0000001f41007812 */ /* 0x000fe200078ec0ff */
[----:B------:R-:W-:Y:S02]  /*0d80*/  UISETP.NE.AND UP4, UPT, UR18, URZ, UPT ;  /* 0x000000ff1200728c */ /* 0x000fe4000bf85270 */
[----:B-1----:R-:W-:-:S09]  /*0d90*/  UISETP.EQ.U32.AND UP6, UPT, UR4, 0x1, UPT ;  /* 0x000000010400788c */ /* 0x002fd2000bfc2070 */
[----:B------:R-:W-:Y:S05]  /*0da0*/  BRA.U !UP6, `(.L_x_15) ;  /* 0x000000010e087547 */ /* 0x000fea000b800000 */
[----:B--2-4-:R-:W-:Y:S01]  /*0db0*/  UCGABAR_ARV ;  /* 0x00000000000079c7 */ /* 0x014fe20008000000 */
[----:B------:R-:W-:Y:S05]  /*0dc0*/  BRA `(.L_x_16) ;  /* 0x0000000000047947 */ /* 0x000fea0003800000 */
.L_x_15:
[----:B--2-4-:R-:W-:Y:S01]  /*0dd0*/  NOP ;  /* 0x0000000000007918 */ /* 0x014fe20000000000 */
.L_x_16:
[----:B------:R-:W1:Y:S01]  /*0de0*/  S2UR UR49, SR_CTAID.X ;  /* 0x00000000003179c3 */ /* 0x000e620000002500 */
[----:B------:R-:W-:-:S05]  /*0df0*/  CS2R.32 R59, SR_CgaSize ;  /* 0x00000000003b7805 */ /* 0x000fca0000008a00 */
[----:B------:R-:W-:-:S05]  /*0e00*/  IMAD R59, R59, -0xa0, RZ ;  /* 0xffffff603b3b7824 */ /* 0x000fca00078e02ff */
[----:B------:R-:W-:-:S14]  /*0e10*/  R2UR UR5, R59 ;  /* 0x000000003b0572ca */ /* 0x000fdc00000e0000 */
[----:B------:R-:W2:Y:S01]  /*0e20*/  LDCU UR5, c[0x0][UR5+0x2b0] ;  /* 0x00005600050577ac */ /* 0x000ea20008000800 */
[----:B------:R-:W-:-:S05]  /*0e30*/  CS2R.32 R59, SR_CgaSize ;  /* 0x00000000003b7805 */ /* 0x000fca0000008a00 */
[----:B------:R-:W-:-:S05]  /*0e40*/  IMAD R59, R59, -0xa0, RZ ;  /* 0xffffff603b3b7824 */ /* 0x000fca00078e02ff */
[----:B------:R-:W-:-:S14]  /*0e50*/  R2UR UR4, R59 ;  /* 0x000000003b0472ca */ /* 0x000fdc00000e0000 */
[----:B------:R-:W4:Y:S01]  /*0e60*/  LDCU UR4, c[0x0][UR4+0x2b4] ;  /* 0x00005680040477ac */ /* 0x000f220008000800 */
[----:B------:R-:W3:Y:S01]  /*0e70*/  S2UR UR48, SR_CTAID.Y ;  /* 0x00000000003079c3 */ /* 0x000ee20000002600 */
[----:B------:R-:W-:-:S05]  /*0e80*/  CS2R.32 R59, SR_CgaSize ;  /* 0x00000000003b7805 */ /* 0x000fca0000008a00 */
[----:B------:R-:W-:-:S05]  /*0e90*/  IMAD R59, R59, -0xa0, RZ ;  /* 0xffffff603b3b7824 */ /* 0x000fca00078e02ff */
[----:B------:R-:W-:-:S14]  /*0ea0*/  R2UR UR7, R59 ;  /* 0x000000003b0772ca */ /* 0x000fdc00000e0000 */
[----:B------:R-:W4:Y:S01]  /*0eb0*/  LDCU UR7, c[0x0][UR7+0x2a0] ;  /* 0x00005400070777ac */ /* 0x000f220008000800 */
[----:B------:R-:W-:-:S05]  /*0ec0*/  CS2R.32 R59, SR_CgaSize ;  /* 0x00000000003b7805 */ /* 0x000fca0000008a00 */
[----:B------:R-:W-:-:S05]  /*0ed0*/  IMAD R59, R59, -0xa0, RZ ;  /* 0xffffff603b3b7824 */ /* 0x000fca00078e02ff */
[----:B------:R-:W-:-:S14]  /*0ee0*/  R2UR UR61, R59 ;  /* 0x000000003b3d72ca */ /* 0x000fdc00000e0000 */
[----:B------:R-:W4:Y:S01]  /*0ef0*/  LDCU UR61, c[0x0][UR61+0x2a4] ;  /* 0x000054803d3d77ac */ /* 0x000f220008000800 */
[----:B------:R-:W4:Y:S01]  /*0f00*/  LDCU UR19, c[0x0][0xb24] ;  /* 0x00016480ff1377ac */ /* 0x000f220008000800 */
[----:B------:R-:W4:Y:S01]  /*0f10*/  LDCU UR41, c[0x0][0xb24] ;  /* 0x00016480ff2977ac */ /* 0x000f220008000800 */
[----:B-1----:R-:W-:Y:S01]  /*0f20*/  I2FP.F32.U32 R3, UR49 ;  /* 0x0000003100037c45 */ /* 0x002fe20008201000 */
[----:B------:R-:W1:Y:S04]  /*0f30*/  LDCU UR22, c[0x0][0xb30] ;  /* 0x00016600ff1677ac */ /* 0x000e680008000800 */
[----:B--2---:R-:W-:Y:S01]  /*0f40*/  FMUL R3, R3, UR5 ;  /* 0x0000000503037c20 */ /* 0x004fe20008400000 */
[----:B---3--:R-:W-:-:S05]  /*0f50*/  I2FP.F32.U32 R2, UR48 ;  /* 0x0000003000027c45 */ /* 0x008fca0008201000 */
[----:B------:R-:W2:Y:S01]  /*0f60*/  F2I.U32.TRUNC.NTZ R3, R3 ;  /* 0x0000000300037305 */ /* 0x000ea2000020f000 */
[----:B----4-:R-:W-:Y:S01]  /*0f70*/  FMUL R2, R2, UR4 ;  /* 0x0000000402027c20 */ /* 0x010fe20008400000 */
[----:B------:R-:W-:-:S04]  /*0f80*/  ULOP3.LUT UR4, UR51, 0x1, URZ, 0xc0, !UPT ;  /* 0x0000000133047892 */ /* 0x000fc8000f8ec0ff */
[----:B------:R-:W-:Y:S02]  /*0f90*/  UISETP.NE.U32.AND UP0, UPT, UR4, 0x1, UPT ;  /* 0x000000010400788c */ /* 0x000fe4000bf05070 */
[----:B------:R-:W3:Y:S02]  /*0fa0*/  F2I.U32.TRUNC.NTZ R2, R2 ;  /* 0x0000000200027305 */ /* 0x000ee4000020f000 */
[----:B------:R-:W-:Y:S01]  /*0fb0*/  USEL UR29, URZ, 0xc00, UP0 ;  /* 0x00000c00ff1d7887 */ /* 0x000fe20008000000 */
[----:B--2---:R-:W-:Y:S02]  /*0fc0*/  R2UR UR5, R3 ;  /* 0x00000000030572ca */ /* 0x004fe400000e0000 */
[----:B---3--:R-:W-:Y:S02]  /*0fd0*/  R2UR UR6, R2 ;  /* 0x00000000020672ca */ /* 0x008fe400000e0000 */
[----:B------:R-:W-:-:S09]  /*0fe0*/  PRMT R2, RZ, 0x7610, R2 ;  /* 0x00007610ff027816 */ /* 0x000fd20000000002 */
[----:B------:R-:W-:-:S04]  /*0ff0*/  UIADD3 UR5, UPT, UPT, -UR5, URZ, URZ ;  /* 0x000000ff05057290 */ /* 0x000fc8000fffe1ff */
[----:B------:R-:W-:Y:S02]  /*1000*/  UIMAD UR5, UR7, UR5, UR49 ;  /* 0x00000005070572a4 */ /* 0x000fe4000f8e0231 */
[----:B------:R-:W-:-:S04]  /*1010*/  UIADD3 UR4, UPT, UPT, -UR6, URZ, URZ ;  /* 0x000000ff06047290 */ /* 0x000fc8000fffe1ff */
[----:B------:R-:W-:Y:S01]  /*1020*/  IMAD.U32 R59, RZ, RZ, UR5 ;  /* 0x00000005ff3b7e24 */ /* 0x000fe2000f8e00ff */
[----:B------:R-:W-:Y:S01]  /*1030*/  UIMAD UR61, UR61, UR4, UR48 ;  /* 0x000000043d3d72a4 */ /* 0x000fe2000f8e0230 */
[----:B-1----:R-:W-:Y:S11]  /*1040*/  BRA.U UP4, `(.L_x_17) ;  /* 0x0000000104287547 */ /* 0x002ff6000b800000 */
[----:B------:R-:W-:Y:S01]  /*1050*/  R2UR UR6, R59 ;  /* 0x000000003b0672ca */ /* 0x000fe200000e0000 */
[----:B------:R-:W-:-:S12]  /*1060*/  UISETP.NE.AND UP0, UPT, UR61, URZ, UPT ;  /* 0x000000ff3d00728c */ /* 0x000fd8000bf05270 */
[----:B------:R-:W-:-:S04]  /*1070*/  UISETP.EQ.OR UP0, UPT, UR6, URZ, !UP0 ;  /* 0x000000ff0600728c */ /* 0x000fc8000c702670 */
[----:B------:R-:W-:Y:S02]  /*1080*/  USEL UR5, URZ, 0x1, !UP0 ;  /* 0x00000001ff057887 */ /* 0x000fe4000c000000 */
[----:B------:R-:W-:-:S04]  /*1090*/  UISETP.NE.AND UP0, UPT, UR61, URZ, UPT ;  /* 0x000000ff3d00728c */ /* 0x000fc8000bf05270 */
[----:B------:R-:W-:Y:S02]  /*10a0*/  USEL UR4, URZ, 0x2, UP0 ;  /* 0x00000002ff047887 */ /* 0x000fe40008000000 */
[----:B------:R-:W-:-:S04]  /*10b0*/  UISETP.NE.AND UP0, UPT, UR6, 0x1, UPT ;  /* 0x000000010600788c */ /* 0x000fc8000bf05270 */
[----:B------:R-:W-:-:S04]  /*10c0*/  USEL UR4, UR4, 0x2, UP0 ;  /* 0x0000000204047887 */ /* 0x000fc80008000000 */
[----:B------:R-:W-:-:S06]  /*10d0*/  UIADD3 UR4, UPT, UPT, UR5, UR4, URZ ;  /* 0x0000000405047290 */ /* 0x000fcc000fffe0ff */
[----:B------:R-:W-:-:S07]  /*10e0*/  MOV R2, UR4 ;  /* 0x0000000400027c02 */ /* 0x000fce0008000f00 */
.L_x_17:
[----:B------:R-:W1:Y:S01]  /*10f0*/  S2UR UR36, SR_CTAID.Z ;  /* 0x00000000002479c3 */ /* 0x000e620000002700 */
[----:B------:R-:W-:-:S09]  /*1100*/  UISETP.GE.AND UP0, UPT, UR19, 0x1, UPT ;  /* 0x000000011300788c */ /* 0x000fd2000bf06270 */
[----:B------:R-:W-:Y:S05]  /*1110*/  BRA.U !UP0, `(.L_x_18) ;  /* 0x0000000108d07547 */ /* 0x000fea000b800000 */
[----:B------:R-:W2:Y:S01]  /*1120*/  LDCU UR20, c[0x0][0xb0c] ;  /* 0x00016180ff1477ac */ /* 0x000ea20008000800 */
[----:B------:R-:W3:Y:S01]  /*1130*/  LDCU.128 UR12, c[0x0][0xb10] ;  /* 0x00016200ff0c77ac */ /* 0x000ee20008000c00 */
[----:B------:R-:W4:Y:S01]  /*1140*/  LDCU UR6, c[0x0][0x370] ;  /* 0x00006e00ff0677ac */ /* 0x000f220008000800 */
[----:B------:R-:W1:Y:S01]  /*1150*/  LDCU UR7, c[0x0][0x374] ;  /* 0x00006e80ff0777ac */ /* 0x000e620008000800 */
[----:B------:R-:W1:Y:S01]  /*1160*/  LDCU UR21, c[0x0][0xb20] ;  /* 0x00016400ff1577ac */ /* 0x000e620008000800 */
[----:B--2---:R-:W-:Y:S02]  /*1170*/  UISETP.NE.AND UP0, UPT, UR20, 0x1, UPT ;  /* 0x000000011400788c */ /* 0x004fe4000bf05270 */
[----:B---3--:R-:W-:Y:S01]  /*1180*/  UIMAD.WIDE.U32 UR4, UR49, UR12, URZ ;  /* 0x0000000c310472a5 */ /* 0x008fe2000f8e00ff */
[----:B------:R-:W2:Y:S01]  /*1190*/  LDCU.64 UR8, c[0x0][0xb28] ;  /* 0x00016500ff0877ac */ /* 0x000ea20008000a00 */
[----:B----4-:R-:W-:Y:S02]  /*11a0*/  UIMAD.WIDE.U32 UR10, UR6, UR12, URZ ;  /* 0x0000000c060a72a5 */ /* 0x010fe4000f8e00ff */
[----:B------:R-:W-:-:S02]  /*11b0*/  USHF.R.U32.HI UR5, URZ, UR13, UR5 ;  /* 0x0000000dff057299 */ /* 0x000fc40008011605 */
[----:B------:R-:W-:Y:S02]  /*11c0*/  UISETP.NE.AND UP2, UPT, UR19, 0x1, UPT ;  /* 0x000000011300788c */ /* 0x000fe4000bf45270 */
[----:B------:R-:W-:Y:S01]  /*11d0*/  USEL UR5, UR49, UR5, !UP0 ;  /* 0x0000000531057287 */ /* 0x000fe2000c000000 */
[----:B------:R-:W-:Y:S01]  /*11e0*/  UMOV UR10, UR11 ;  /* 0x0000000b000a7c82 */ /* 0x000fe20008000000 */
[----:B------:R-:W-:Y:S02]  /*11f0*/  UIMAD.WIDE.U32 UR16, UR48, UR15, URZ ;  /* 0x0000000f301072a5 */ /* 0x000fe4000f8e00ff */
[----:B------:R-:W-:Y:S02]  /*1200*/  @UP0 USHF.R.U32.HI UR6, URZ, UR13, UR10 ;  /* 0x0000000dff060299 */ /* 0x000fe4000801160a */
[----:B------:R-:W-:Y:S02]  /*1210*/  UISETP.NE.AND UP0, UPT, UR14, 0x1, UPT ;  /* 0x000000010e00788c */ /* 0x000fe4000bf05270 */
[----:B-1----:R-:W-:-:S02]  /*1220*/  UIMAD.WIDE.U32 UR10, UR7, UR15, URZ ;  /* 0x0000000f070a72a5 */ /* 0x002fc4000f8e00ff */
[----:B--2---:R-:W-:Y:S01]  /*1230*/  UIMAD.WIDE.U32 UR12, UR6, UR8, URZ ;  /* 0x00000008060c72a5 */ /* 0x004fe2000f8e00ff */
[----:B------:R-:W-:Y:S02]  /*1240*/  UMOV UR4, UR17 ;  /* 0x0000001100047c82 */ /* 0x000fe40008000000 */
[----:B------:R-:W-:Y:S02]  /*1250*/  USHF.R.U32.HI UR4, URZ, UR21, UR4 ;  /* 0x00000015ff047299 */ /* 0x000fe40008011604 */
[----:B------:R-:W-:Y:S02]  /*1260*/  UMOV UR10, UR11 ;  /* 0x0000000b000a7c82 */ /* 0x000fe40008000000 */
[----:B------:R-:W-:Y:S01]  /*1270*/  UMOV UR12, UR13 ;  /* 0x0000000d000c7c82 */ /* 0x000fe20008000000 */
[----:B------:R-:W-:Y:S02]  /*1280*/  @UP0 USHF.R.U32.HI UR7, URZ, UR21, UR10 ;  /* 0x00000015ff070299 */ /* 0x000fe4000801160a */
[----:B------:R-:W-:-:S02]  /*1290*/  USEL UR4, UR48, UR4, !UP0 ;  /* 0x0000000430047287 */ /* 0x000fc4000c000000 */
[----:B------:R-:W-:Y:S02]  /*12a0*/  UIMAD.WIDE.U32 UR10, UR7, UR8, URZ ;  /* 0x00000008070a72a5 */ /* 0x000fe4000f8e00ff */
[----:B------:R-:W-:Y:S02]  /*12b0*/  @UP2 USHF.R.U32.HI UR6, URZ, UR9, UR12 ;  /* 0x00000009ff062299 */ /* 0x000fe4000801160c */
[----:B------:R-:W-:-:S03]  /*12c0*/  UIMAD.WIDE.U32 UR12, UR4, UR8, URZ ;  /* 0x00000008040c72a5 */ /* 0x000fc6000f8e00ff */
[----:B------:R-:W-:Y:S02]  /*12d0*/  UMOV UR10, UR11 ;  /* 0x0000000b000a7c82 */ /* 0x000fe40008000000 */
[----:B------:R-:W-:Y:S02]  /*12e0*/  @UP2 USHF.R.U32.HI UR7, URZ, UR9, UR10 ;  /* 0x00000009ff072299 */ /* 0x000fe4000801160a */
[----:B------:R-:W-:Y:S02]  /*12f0*/  UIMAD UR10, UR6, UR19, URZ ;  /* 0x00000013060a72a4 */ /* 0x000fe4000f8e02ff */
[----:B------:R-:W-:-:S04]  /*1300*/  UIMAD UR7, UR7, UR19, URZ ;  /* 0x00000013070772a4 */ /* 0x000fc8000f8e02ff */
[----:B------:R-:W-:-:S03]  /*1310*/  UISETP.GE.AND UP0, UPT, UR4, UR7, UPT ;  /* 0x000000070400728c */ /* 0x000fc6000bf06270 */
[----:B------:R-:W-:Y:S01]  /*1320*/  UMOV UR7, UR13 ;  /* 0x0000000d00077c82 */ /* 0x000fe20008000000 */
[----:B------:R-:W-:Y:S02]  /*1330*/  UISETP.GE.OR UP0, UPT, UR5, UR10, UP0 ;  /* 0x0000000a0500728c */ /* 0x000fe40008706670 */
[----:B------:R-:W-:Y:S02]  /*1340*/  UIMAD.WIDE.U32 UR10, UR5, UR8, URZ ;  /* 0x00000008050a72a5 */ /* 0x000fe4000f8e00ff */
[----:B------:R-:W-:Y:S02]  /*1350*/  USHF.R.U32.HI UR7, URZ, UR9, UR7 ;  /* 0x00000009ff077299 */ /* 0x000fe40008011607 */
[----:B------:R-:W-:Y:S02]  /*1360*/  UIADD3 UR10, UPT, UPT, -UR4, URZ, URZ ;  /* 0x000000ff040a7290 */ /* 0x000fe4000fffe1ff */
[----:B------:R-:W-:Y:S02]  /*1370*/  USEL UR7, UR4, UR7, !UP2 ;  /* 0x0000000704077287 */ /* 0x000fe4000d000000 */
[----:B------:R-:W-:Y:S01]  /*1380*/  UIMAD UR10, UR14, UR10, UR48 ;  /* 0x0000000a0e0a72a4 */ /* 0x000fe2000f8e0230 */
[----:B------:R-:W-:Y:S01]  /*1390*/  @!UP0 UMOV UR8, UR11 ;  /* 0x0000000b00088c82 */ /* 0x000fe20008000000 */
[----:B------:R-:W-:-:S02]  /*13a0*/  UIADD3 UR11, UPT, UPT, -UR5, URZ, URZ ;  /* 0x000000ff050b7290 */ /* 0x000fc4000fffe1ff */
[----:B------:R-:W-:Y:S02]  /*13b0*/  @!UP0 USHF.R.U32.HI UR8, URZ, UR9, UR8 ;  /* 0x00000009ff088299 */ /* 0x000fe40008011608 */
[----:B------:R-:W-:Y:S02]  /*13c0*/  UIADD3 UR9, UPT, UPT, -UR7, URZ, URZ ;  /* 0x000000ff07097290 */ /* 0x000fe4000fffe1ff */
[----:B------:R-:W-:Y:S02]  /*13d0*/  @!UP0 USEL UR8, UR5, UR8, !UP2 ;  /* 0x0000000805088287 */ /* 0x000fe4000d000000 */
[----:B------:R-:W-:Y:S02]  /*13e0*/  UIMAD UR9, UR19, UR9, UR4 ;  /* 0x00000009130972a4 */ /* 0x000fe4000f8e0204 */
[----:B------:R-:W-:Y:S02]  /*13f0*/  @!UP0 UIADD3 UR7, UPT, UPT, UR7, -UR8, URZ ;  /* 0x8000000807078290 */ /* 0x000fe4000fffe0ff */
[----:B------:R-:W-:-:S02]  /*1400*/  @!UP0 UIMAD UR6, UR9, UR6, UR8 ;  /* 0x00000006090682a4 */ /* 0x000fc4000f8e0208 */
[----:B------:R-:W-:Y:S02]  /*1410*/  @!UP0 UIMAD UR4, UR7, UR19, UR5 ;  /* 0x00000013070482a4 */ /* 0x000fe4000f8e0205 */
[----:B------:R-:W-:Y:S02]  /*1420*/  UIMAD UR49, UR20, UR11, UR49 ;  /* 0x0000000b143172a4 */ /* 0x000fe4000f8e0231 */
[----:B------:R-:W-:Y:S01]  /*1430*/  UIMAD UR48, UR4, UR14, UR10 ;  /* 0x0000000e043072a4 */ /* 0x000fe2000f8e020a */
[----:B------:R-:W-:Y:S02]  /*1440*/  @!UP0 UMOV UR5, UR6 ;  /* 0x0000000600058c82 */ /* 0x000fe40008000000 */
[----:B------:R-:W-:-:S12]  /*1450*/  UIMAD UR49, UR5, UR20, UR49 ;  /* 0x00000014053172a4 */ /* 0x000fd8000f8e0231 */
.L_x_18:
[----:B------:R-:W-:-:S09]  /*1460*/  UISETP.NE.AND UP0, UPT, UR22, 0x1, UPT ;  /* 0x000000011600788c */ /* 0x000fd2000bf05270 */
[----:B------:R-:W-:Y:S05]  /*1470*/  BRA.U UP0, `(.L_x_19) ;  /* 0x0000000100407547 */ /* 0x000fea000b800000 */
[----:B------:R-:W2:Y:S01]  /*1480*/  LDCU.128 UR8, c[0x0][0xb10] ;  /* 0x00016200ff0877ac */ /* 0x000ea20008000c00 */
[----:B------:R-:W3:Y:S01]  /*1490*/  LDCU UR12, c[0x0][0xb0c] ;  /* 0x00016180ff0c77ac */ /* 0x000ee20008000800 */
[----:B------:R-:W4:Y:S01]  /*14a0*/  LDCU UR13, c[0x0][0xb20] ;  /* 0x00016400ff0d77ac */ /* 0x000f220008000800 */
[----:B--2---:R-:W-:Y:S02]  /*14b0*/  UIMAD.WIDE.U32 UR4, UR49, UR8, URZ ;  /* 0x00000008310472a5 */ /* 0x004fe4000f8e00ff */
[----:B------:R-:W-:Y:S02]  /*14c0*/  UIMAD.WIDE.U32 UR6, UR48, UR11, URZ ;  /* 0x0000000b300672a5 */ /* 0x000fe4000f8e00ff */
[----:B---3--:R-:W-:Y:S02]  /*14d0*/  UISETP.NE.AND UP0, UPT, UR12, 0x1, UPT ;  /* 0x000000010c00788c */ /* 0x008fe4000bf05270 */
[----:B------:R-:W-:-:S03]  /*14e0*/  USHF.R.U32.HI UR5, URZ, UR9, UR5 ;  /* 0x00000009ff057299 */ /* 0x000fc60008011605 */
[----:B------:R-:W-:Y:S01]  /*14f0*/  UMOV UR4, UR7 ;  /* 0x0000000700047c82 */ /* 0x000fe20008000000 */
[----:B------:R-:W-:Y:S02]  /*1500*/  USEL UR5, UR49, UR5, !UP0 ;  /* 0x0000000531057287 */ /* 0x000fe4000c000000 */
[----:B------:R-:W-:Y:S02]  /*1510*/  UISETP.NE.AND UP0, UPT, UR10, 0x1, UPT ;  /* 0x000000010a00788c */ /* 0x000fe4000bf05270 */
[----:B----4-:R-:W-:-:S04]  /*1520*/  USHF.R.U32.HI UR4, URZ, UR13, UR4 ;  /* 0x0000000dff047299 */ /* 0x010fc80008011604 */
[----:B------:R-:W-:-:S04]  /*1530*/  USEL UR4, UR48, UR4, !UP0 ;  /* 0x0000000430047287 */ /* 0x000fc8000c000000 */
[----:B------:R-:W-:Y:S02]  /*1540*/  UIADD3 UR6, UPT, UPT, UR5, -UR4, URZ ;  /* 0x8000000405067290 */ /* 0x000fe4000fffe0ff */
[----:B------:R-:W-:Y:S02]  /*1550*/  UIADD3 UR4, UPT, UPT, -UR5, UR4, URZ ;  /* 0x0000000405047290 */ /* 0x000fe4000fffe1ff */
[----:B------:R-:W-:Y:S02]  /*1560*/  UIMAD UR48, UR6, UR10, UR48 ;  /* 0x0000000a063072a4 */ /* 0x000fe4000f8e0230 */
[----:B------:R-:W-:-:S12]  /*1570*/  UIMAD UR49, UR4, UR12, UR49 ;  /* 0x0000000c043172a4 */ /* 0x000fd8000f8e0231 */
.L_x_19:
[----:B------:R-:W-:Y:S01]  /*1580*/  UISETP.NE.AND UP0, UPT, UR18, 0x2, UPT ;  /* 0x000000021200788c */ /* 0x000fe2000bf05270 */
[----:B------:R-:W-:Y:S09]  /*1590*/  BRA.U !UP6, `(.L_x_20) ;  /* 0x000000010e0c7547 */ /* 0x000ff2000b800000 */
[----:B------:R-:W-:Y:S01]  /*15a0*/  UCGABAR_WAIT ;  /* 0x0000000000007dc7 */ /* 0x000fe20008000000 */
[----:B------:R-:W-:Y:S01]  /*15b0*/  CCTL.IVALL ;  /* 0x00000000ff00798f */ /* 0x000fe20002000000 */
[----:B------:R-:W-:Y:S05]  /*15c0*/  BRA `(.L_x_21) ;  /* 0x0000000000047947 */ /* 0x000fea0003800000 */
.L_x_20:
[----:B------:R-:W-:Y:S06]  /*15d0*/  BAR.SYNC.DEFER_BLOCKING 0x0 ;  /* 0x0000000000007b1d */ /* 0x000fec0000010000 */
.L_x_21:
[----:B------:R-:W-:Y:S05]  /*15e0*/  BRA.U UP0, `(.L_x_22) ;  /* 0x0000001500907547 */ /* 0x000fea000b800000 */
[----:B------:R-:W2:Y:S01]  /*15f0*/  LDCU UR6, c[0x0][0x38c] ;  /* 0x00007180ff0677ac */ /* 0x000ea20008000800 */
[----:B------:R-:W-:Y:S01]  /*1600*/  PLOP3.LUT P1, PT, PT, PT, UP3, 0x80, 0x8 ;  /* 0x000000000008781c */ /* 0x000fe20003f2f038 */
[----:B------:R-:W-:Y:S01]  /*1610*/  IMAD.MOV.U32 R12, RZ, RZ, 0x1 ;  /* 0x00000001ff0c7424 */ /* 0x000fe200078e00ff */
[----:B------:R-:W-:Y:S01]  /*1620*/  ISETP.EQ.OR P2, PT, R0, RZ, P3 ;  /* 0x000000ff0000720c */ /* 0x000fe20001f42670 */
[----:B------:R-:W-:Y:S01]  /*1630*/  UISETP.NE.AND UP1, UPT, UR18, URZ, UPT ;  /* 0x000000ff1200728c */ /* 0x000fe2000bf25270 */
[----:B------:R-:W-:Y:S01]  /*1640*/  PLOP3.LUT P1, PT, P1, PT, PT, 0x8, 0x80 ;  /* 0x000000000080781c */ /* 0x000fe20000f2e170 */
[----:B------:R-:W-:Y:S01]  /*1650*/  USEL UR23, URZ, 0x1, UP5 ;  /* 0x00000001ff177887 */ /* 0x000fe2000a800000 */
[----:B------:R-:W-:Y:S01]  /*1660*/  CS2R R10, SRZ ;  /* 0x00000000000a7805 */ /* 0x000fe2000001ff00 */
[----:B------:R-:W-:Y:S01]  /*1670*/  IMAD.MOV.U32 R9, RZ, RZ, RZ ;  /* 0x000000ffff097224 */ /* 0x000fe200078e00ff */
[----:B------:R-:W3:Y:S01]  /*1680*/  LDCU UR44, c[0x0][0x370] ;  /* 0x00006e00ff2c77ac */ /* 0x000ee20008000800 */
[----:B------:R-:W-:Y:S01]  /*1690*/  IMAD.MOV.U32 R8, RZ, RZ, 0x1 ;  /* 0x00000001ff087424 */ /* 0x000fe200078e00ff */
[----:B------:R-:W4:Y:S01]  /*16a0*/  LDCU.64 UR38, c[0x0][0x348] ;  /* 0x00006900ff2677ac */ /* 0x000f220008000a00 */
[----:B------:R-:W-:-:S02]  /*16b0*/  USHF.R.U32.HI UR50, URZ, 0x7, UR29 ;  /* 0x00000007ff327899 */ /* 0x000fc4000801161d */
[----:B--2---:R-:W-:Y:S02]  /*16c0*/  UIADD3 UR5, UPT, UPT, UR6, 0xff, URZ ;  /* 0x000000ff06057890 */ /* 0x004fe4000fffe0ff */
[----:B------:R-:W-:Y:S02]  /*16d0*/  UIADD3 UR52, UPT, UPT, UR6, 0x1fe, URZ ;  /* 0x000001fe06347890 */ /* 0x000fe4000fffe0ff */
[----:B------:R-:W-:Y:S01]  /*16e0*/  USHF.R.S32.HI UR4, URZ, 0x1f, UR5 ;  /* 0x0000001fff047899 */ /* 0x000fe20008011405 */
[----:B------:R-:W2:Y:S03]  /*16f0*/  LDCU UR43, c[0x0][0x374] ;  /* 0x00006e80ff2b77ac */ /* 0x000ea60008000800 */
[----:B------:R-:W-:Y:S02]  /*1700*/  ULEA.HI UR4, UR4, UR5, URZ, 0x8 ;  /* 0x0000000504047291 */ /* 0x000fe4000f8f40ff */
[----:B------:R-:W-:-:S02]  /*1710*/  USEL UR23, UR23, 0x2, UP1 ;  /* 0x0000000217177887 */ /* 0x000fc40008800000 */
[----:B------:R-:W-:Y:S02]  /*1720*/  USHF.R.S32.HI UR46, URZ, 0x8, UR4 ;  /* 0x00000008ff2e7899 */ /* 0x000fe40008011404 */
[----:B------:R-:W-:Y:S02]  /*1730*/  UIADD3 UR4, UPT, UPT, UR6, -0x1, URZ ;  /* 0xffffffff06047890 */ /* 0x000fe4000fffe0ff */
[----:B------:R-:W-:Y:S02]  /*1740*/  UISETP.LT.U32.AND UP0, UPT, UR46, 0x7, UPT ;  /* 0x000000072e00788c */ /* 0x000fe4000bf01070 */
[----:B------:R-:W-:Y:S02]  /*1750*/  UISETP.GE.U32.AND UP2, UPT, UR4, -0x1ff, UPT ;  /* 0xfffffe010400788c */ /* 0x000fe4000bf46070 */
[----:B------:R-:W-:Y:S01]  /*1760*/  USEL UR45, UR46, 0x7, UP0 ;  /* 0x000000072e2d7887 */ /* 0x000fe20008000000 */
[----:B------:R-:W-:-:S03]  /*1770*/  UMOV UR21, URZ ;  /* 0x000000ff00157c82 */ /* 0x000fc60008000000 */
[----:B------:R-:W-:Y:S02]  /*1780*/  UIADD3 UR22, UPT, UPT, UR45, -0x1, URZ ;  /* 0xffffffff2d167890 */ /* 0x000fe4000fffe0ff */
[----:B------:R-:W-:-:S03]  /*1790*/  UIADD3 UR47, UPT, UPT, UR46, -UR45, URZ ;  /* 0x8000002d2e2f7290 */ /* 0x000fc6000fffe0ff */
[----:B------:R-:W-:-:S04]  /*17a0*/  @UP2 UIADD3 UR22, UPT, UPT, UR45, URZ, URZ ;  /* 0x000000ff2d162290 */ /* 0x000fc8000fffe0ff */
[----:B--234-:R-:W-:-:S12]  /*17b0*/  UIADD3 UR22, UPT, UPT, UR22, 0x1, URZ ;  /* 0x0000000116167890 */ /* 0x01cfd8000fffe0ff */
.L_x_42:
[----:B------:R-:W-:Y:S01]  /*17c0*/  UISETP.NE.AND UP0, UPT, UR51, URZ, UPT ;  /* 0x000000ff3300728c */ /* 0x000fe2000bf05270 */
[----:B------:R-:W2:Y:S08]  /*17d0*/  S2UR UR51, SR_CgaCtaId ;  /* 0x00000000003379c3 */ /* 0x000eb00000008800 */
[----:B-1----:R-:W-:Y:S05]  /*17e0*/  BRA.U UP0, `(.L_x_23) ;  /* 0x0000000100347547 */ /* 0x002fea000b800000 */
[----:B------:R-:W3:Y:S01]  /*17f0*/  S2R R0, SR_CgaCtaId ;  /* 0x0000000000007919 */ /* 0x000ee20000008800 */
[----:B------:R-:W-:Y:S02]  /*1800*/  MOV R3, 0x400 ;  /* 0x0000040000037802 */ /* 0x000fe40000000f00 */
[----:B------:R-:W-:Y:S02]  /*1810*/  SHF.L.U32 R2, R8, 0x1f, RZ ;  /* 0x0000001f08027819 */ /* 0x000fe400000006ff */
[----:B---3--:R-:W-:-:S05]  /*1820*/  LEA R0, R0, R3, 0x18 ;  /* 0x0000000300007211 */ /* 0x008fca00078ec0ff */
[----:B------:R-:W-:-:S04]  /*1830*/  IMAD R3, R9, 0x8, R0 ;  /* 0x0000000809037824 */ /* 0x000fc800078e0200 */
[----:B------:R-:W3:Y:S02]  /*1840*/  SYNCS.PHASECHK.TRANS64.TRYWAIT P0, [R3+URZ+0x100], R2 ;  /* 0x00010002030075a7 */ /* 0x000ee400080011ff */
[----:B---3--:R-:W-:Y:S05]  /*1850*/  @!P0 BRA `(.L_x_24) ;  /* 0x0000005400488947 */ /* 0x008fea0003800000 */
.L_x_102:
[----:B------:R-:W-:Y:S01]  /*1860*/  VIADD R9, R9, 0x1 ;  /* 0x0000000109097836 */ /* 0x000fe20000000000 */
[----:B------:R3:W-:Y:S04]  /*1870*/  SYNCS.ARRIVE.TRANS64.A1T0 RZ, [R3+URZ+0xf0], RZ ;  /* 0x0000f0ff03ff79a7 */ /* 0x0007e800081000ff */
[----:B------:R-:W-:-:S04]  /*1880*/  ISETP.NE.AND P0, PT, R9, 0x2, PT ;  /* 0x000000020900780c */ /* 0x000fc80003f05270 */
[----:B------:R-:W-:Y:S02]  /*1890*/  SEL R9, R9, RZ, P0 ;  /* 0x000000ff09097207 */ /* 0x000fe40000000000 */
[----:B---3--:R-:W-:-:S04]  /*18a0*/  SEL R3, RZ, 0x1, P0 ;  /* 0x00000001ff037807 */ /* 0x008fc80000000000 */
[----:B------:R-:W-:-:S07]  /*18b0*/  LOP3.LUT R8, R8, R3, RZ, 0x3c, !PT ;  /* 0x0000000308087212 */ /* 0x000fce00078e3cff */
.L_x_23:
[----:B------:R-:W-:Y:S01]  /*18c0*/  UMOV UR13, 0x400 ;  /* 0x00000400000d7882 */ /* 0x000fe20000000000 */
[----:B------:R-:W-:Y:S01]  /*18d0*/  SHF.L.U32 R0, R12, 0x1f, RZ ;  /* 0x0000001f0c007819 */ /* 0x000fe200000006ff */
[----:B--2---:R-:W-:Y:S02]  /*18e0*/  ULEA UR13, UR51, UR13, 0x18 ;  /* 0x0000000d330d7291 */ /* 0x004fe4000f8ec0ff */
[----:B------:R-:W-:Y:S02]  /*18f0*/  UISETP.GE.U32.AND UP0, UPT, UR52, 0x1ff, UPT ;  /* 0x000001ff3400788c */ /* 0x000fe4000bf06070 */
[----:B------:R-:W-:Y:S02]  /*1900*/  ULEA UR4, UR21, UR13, 0x3 ;  /* 0x0000000d15047291 */ /* 0x000fe4000f8e18ff */
[----:B------:R-:W-:Y:S02]  /*1910*/  USHF.L.U32 UR35, UR49, 0x6, URZ ;  /* 0x0000000631237899 */ /* 0x000fe400080006ff */
[----:B------:R-:W-:Y:S01]  /*1920*/  UIMAD UR19, UR48, 0x30, UR50 ;  /* 0x00000030301378a4 */ /* 0x000fe2000f8e0232 */
[----:B------:R-:W-:-:S04]  /*1930*/  UMOV UR14, URZ ;  /* 0x000000ff000e7c82 */ /* 0x000fc80008000000 */
[----:B------:R2:W3:Y:S01]  /*1940*/  SYNCS.PHASECHK.TRANS64.TRYWAIT P0, [UR4+0x38], R0 ;  /* 0x00003800ff0075a7 */ /* 0x0004e20008001104 */
[----:B------:R-:W-:Y:S06]  /*1950*/  BRA.U !UP0, `(.L_x_25) ;  /* 0x0000000108f07547 */ /* 0x000fec000b800000 */
[----:B------:R-:W-:Y:S01]  /*1960*/  UMOV UR15, URZ ;  /* 0x000000ff000f7c82 */ /* 0x000fe20008000000 */
[----:B------:R-:W-:-:S05]  /*1970*/  UMOV UR4, UR21 ;  /* 0x0000001500047c82 */ /* 0x000fca0008000000 */
.L_x_31:
[----:B------:R-:W-:Y:S01]  /*1980*/  ULEA UR33, UR4, UR13, 0x3 ;  /* 0x0000000d04217291 */ /* 0x000fe2000f8e18ff */
[----:B---3--:R-:W-:Y:S01]  /*1990*/  @!P3 MOV R2, 0x7000 ;  /* 0x000070000002b802 */ /* 0x008fe20000000f00 */
[----:B-1-3--:R-:W-:Y:S10]  /*19a0*/  @P0 BRA `(.L_x_26) ;  /* 0x00000000000c0947 */ /* 0x00aff40003800000 */
[----:B------:R-:W-:-:S04]  /*19b0*/  SHF.L.U32 R3, R12, 0x1f, RZ ;  /* 0x0000001f0c037819 */ /* 0x000fc800000006ff */
[----:B------:R-:W3:Y:S02]  /*19c0*/  SYNCS.PHASECHK.TRANS64.TRYWAIT P0, [UR33+0x38], R3 ;  /* 0x00003803ff0075a7 */ /* 0x000ee40008001121 */
[----:B---3--:R-:W-:Y:S05]  /*19d0*/  @!P0 BRA `(.L_x_27) ;  /* 0x0000005000fc8947 */ /* 0x008fea0003800000 */
.L_x_26:
[----:B------:R3:W-:Y:S01]  /*19e0*/  @!P3 SYNCS.ARRIVE.TRANS64 RZ, [UR33], R2 ;  /* 0x00000002ffffb9a7 */ /* 0x0007e20008000021 */
[----:B------:R-:W-:-:S04]  /*19f0*/  ULOP3.LUT UR5, UR23, 0x2, URZ, 0xfc, !UPT ;  /* 0x0000000217057892 */ /* 0x000fc8000f8efcff */
[----:B------:R-:W-:-:S09]  /*1a00*/  UISETP.NE.AND UP0, UPT, UR5, 0x2, UPT ;  /* 0x000000020500788c */ /* 0x000fd2000bf05270 */
[----:B------:R-:W-:Y:S05]  /*1a10*/  BRA.U UP0, `(.L_x_28) ;  /* 0x0000000100047547 */ /* 0x000fea000b800000 */
[----:B-1----:R-:W-:Y:S05]  /*1a20*/  BPT.TRAP 0x1 ;  /* 0x000000040000795c */ /* 0x002fea0000300000 */
.L_x_28:
[----:B------:R-:W-:Y:S04]  /*1a30*/  BSSY.RECONVERGENT B0, `(.L_x_29) ;  /* 0x0000003000007945 */ /* 0x000fe80003800200 */
[----:B------:R-:W-:Y:S05]  /*1a40*/  @P2 BRA `(.L_x_30) ;  /* 0x0000000000042947 */ /* 0x000fea0003800000 */
[----:B-1----:R-:W-:Y:S05]  /*1a50*/  BPT.TRAP 0x1 ;  /* 0x000000040000795c */ /* 0x002fea0000300000 */
.L_x_30:
[----:B-1----:R-:W-:Y:S05]  /*1a60*/  BSYNC.RECONVERGENT B0 ;  /* 0x0000000000007941 */ /* 0x002fea0003800200 */
.L_x_29:
[----:B------:R-:W-:Y:S02]  /*1a70*/  UIADD3 UR5, UPT, UPT, UR4, 0x1, URZ ;  /* 0x0000000104057890 */ /* 0x000fe4000fffe0ff */
[----:B------:R-:W-:Y:S02]  /*1a80*/  ULEA UR24, UR4, UR13, 0xe ;  /* 0x0000000d04187291 */ /* 0x000fe4000f8e70ff */
[----:B------:R-:W-:Y:S02]  /*1a90*/  UISETP.NE.AND UP0, UPT, UR5, 0x7, UPT ;  /* 0x000000070500788c */ /* 0x000fe4000bf05270 */
[----:B------:R-:W-:Y:S02]  /*1aa0*/  UIMAD UR8, UR4, 0x3000, UR29 ;  /* 0x00003000040878a4 */ /* 0x000fe4000f8e021d */
[----:B------:R-:W-:Y:S02]  /*1ab0*/  USEL UR6, URZ, 0x1, UP0 ;  /* 0x00000001ff067887 */ /* 0x000fe40008000000 */
[----:B------:R-:W-:-:S02]  /*1ac0*/  USEL UR21, UR5, URZ, UP0 ;  /* 0x000000ff05157287 */ /* 0x000fc40008000000 */
[----:B------:R-:W-:Y:S02]  /*1ad0*/  UIADD3 UR4, UP0, UPT, UR38, 0x180, URZ ;  /* 0x0000018026047890 */ /* 0x000fe4000ff1e0ff */
[----:B------:R-:W-:Y:S01]  /*1ae0*/  ULEA UR5, UR21, UR13, 0x3 ;  /* 0x0000000d15057291 */ /* 0x000fe2000f8e18ff */
[----:B------:R-:W-:Y:S01]  /*1af0*/  LOP3.LUT R12, R12, UR6, RZ, 0x3c, !PT ;  /* 0x000000060c0c7c12 */ /* 0x000fe2000f8e3cff */
[----:B------:R-:W-:Y:S02]  /*1b00*/  USHF.L.U32 UR34, UR15, 0x8, URZ ;  /* 0x000000080f227899 */ /* 0x000fe400080006ff */
[----:B------:R-:W-:Y:S01]  /*1b10*/  UIADD3 UR15, UPT, UPT, UR15, 0x1, URZ ;  /* 0x000000010f0f7890 */ /* 0x000fe2000fffe0ff */
[----:B--2---:R-:W-:Y:S01]  /*1b20*/  SHF.L.U32 R0, R12, 0x1f, RZ ;  /* 0x0000001f0c007819 */ /* 0x004fe200000006ff */
[----:B------:R-:W-:Y:S02]  /*1b30*/  UIADD3 UR6, UP1, UPT, UR38, 0x80, URZ ;  /* 0x0000008026067890 */ /* 0x000fe4000ff3e0ff */
[----:B------:R-:W-:Y:S01]  /*1b40*/  UIADD3 UR8, UPT, UPT, UR13, UR8, URZ ;  /* 0x000000080d087290 */ /* 0x000fe2000fffe0ff */
[----:B------:R4:W1:Y:S01]  /*1b50*/  SYNCS.PHASECHK.TRANS64.TRYWAIT P0, [UR5+0x38], R0 ;  /* 0x00003800ff0075a7 */ /* 0x0008620008001105 */
[----:B------:R-:W-:-:S02]  /*1b60*/  UIADD3.X UR5, UPT, UPT, URZ, UR39, URZ, UP0, !UPT ;  /* 0x00000027ff057290 */ /* 0x000fc400087fe4ff */
[----:B------:R-:W-:Y:S02]  /*1b70*/  UISETP.NE.AND UP0, UPT, UR15, UR22, UPT ;  /* 0x000000160f00728c */ /* 0x000fe4000bf05270 */
[----:B------:R-:W-:Y:S02]  /*1b80*/  UIADD3.X UR7, UPT, UPT, URZ, UR39, URZ, UP1, !UPT ;  /* 0x00000027ff077290 */ /* 0x000fe40008ffe4ff */
[----:B------:R-:W-:Y:S02]  /*1b90*/  UIADD3 UR32, UPT, UPT, UR24, 0x1a00, URZ ;  /* 0x00001a0018207890 */ /* 0x000fe4000fffe0ff */
[----:B------:R-:W-:Y:S02]  /*1ba0*/  UIADD3 UR26, UPT, UPT, UR34, 0x80, URZ ;  /* 0x00000080221a7890 */ /* 0x000fe4000fffe0ff */
[----:B------:R-:W-:Y:S02]  /*1bb0*/  UIADD3 UR24, UPT, UPT, UR24, 0x3a00, URZ ;  /* 0x00003a0018187890 */ /* 0x000fe4000fffe0ff */
[----:B------:R-:W-:-:S02]  /*1bc0*/  UIADD3 UR16, UPT, UPT, UR8, 0x1da00, URZ ;  /* 0x0001da0008107890 */ /* 0x000fc4000fffe0ff */
[----:B------:R-:W-:Y:S01]  /*1bd0*/  UIADD3 UR8, UPT, UPT, UR8, 0x1f200, URZ ;  /* 0x0001f20008087890 */ /* 0x000fe2000fffe0ff */
[----:B------:R-:W-:Y:S01]  /*1be0*/  UMOV UR30, 0x0 ;  /* 0x00000000001e7882 */ /* 0x000fe20000000000 */
[----:B------:R-:W-:Y:S01]  /*1bf0*/  UMOV UR31, 0x10000000 ;  /* 0x10000000001f7882 */ /* 0x000fe20000000000 */
[----:B------:R-:W-:Y:S01]  /*1c00*/  UMOV UR25, UR33 ;  /* 0x0000002100197c82 */ /* 0x000fe20008000000 */
[----:B------:R-:W-:Y:S01]  /*1c10*/  UMOV UR27, UR35 ;  /* 0x00000023001b7c82 */ /* 0x000fe20008000000 */
[----:B------:R-:W-:Y:S01]  /*1c20*/  UMOV UR28, UR36 ;  /* 0x00000024001c7c82 */ /* 0x000fe20008000000 */
[----:B------:R-:W-:Y:S01]  /*1c30*/  UMOV UR14, 0x30000 ;  /* 0x00030000000e7882 */ /* 0x000fe20000000000 */
[----:B------:R-:W-:Y:S01]  /*1c40*/  UMOV UR17, UR33 ;  /* 0x0000002100117c82 */ /* 0x000fe20008000000 */
[----:B------:R-:W-:Y:S01]  /*1c50*/  UMOV UR20, UR36 ;  /* 0x0000002400147c82 */ /* 0x000fe20008000000 */
[----:B------:R-:W-:Y:S01]  /*1c60*/  UMOV UR18, UR34 ;  /* 0x0000002200127c82 */ /* 0x000fe20008000000 */
[----:B------:R-:W-:Y:S01]  /*1c70*/  UTMALDG.3D [UR32], [UR6], desc[UR30] ;  /* 0x00001e20060075b4 */ /* 0x000fe20008011000 */
[----:B------:R-:W-:Y:S01]  /*1c80*/  UMOV UR11, UR19 ;  /* 0x00000013000b7c82 */ /* 0x000fe20008000000 */
[----:B------:R-:W-:Y:S01]  /*1c90*/  UMOV UR12, UR36 ;  /* 0x00000024000c7c82 */ /* 0x000fe20008000000 */
[----:B------:R-:W-:Y:S01]  /*1ca0*/  UMOV UR9, UR33 ;  /* 0x0000002100097c82 */ /* 0x000fe20008000000 */
[----:B------:R-:W-:Y:S01]  /*1cb0*/  UMOV UR10, UR26 ;  /* 0x0000001a000a7c82 */ /* 0x000fe20008000000 */
[----:B------:R-:W-:Y:S01]  /*1cc0*/  UTMALDG.3D [UR24], [UR6], desc[UR30] ;  /* 0x00001e18060075b4 */ /* 0x000fe20008011000 */
[----:B------:R-:W-:Y:S01]  /*1cd0*/  UTMALDG.3D.MULTICAST [UR16], [UR4], UR14, desc[UR30] ;  /* 0x00001e10040073b4 */ /* 0x000fe2000801180e */
[----:B------:R2:W-:Y:S02]  /*1ce0*/  UTMALDG.3D.MULTICAST [UR8], [UR4], UR14, desc[UR30] ;  /* 0x00001e08040073b4 */ /* 0x0005e4000801180e */
[----:B--2---:R-:W-:Y:S01]  /*1cf0*/  UMOV UR14, UR22 ;  /* 0x00000016000e7c82 */ /* 0x004fe20008000000 */
[----:B------:R-:W-:Y:S01]  /*1d00*/  UMOV UR4, UR21 ;  /* 0x0000001500047c82 */ /* 0x000fe20008000000 */
[----:B----4-:R-:W-:Y:S05]  /*1d10*/  BRA.U UP0, `(.L_x_31) ;  /* 0xfffffffd00187547 */ /* 0x010fea000b83ffff */
.L_x_25:
[----:B------:R-:W-:Y:S01]  /*1d20*/  ULEA UR4, UR21, UR13, 0x3 ;  /* 0x0000000d15047291 */ /* 0x000fe2000f8e18ff */
[----:B--2---:R-:W-:Y:S01]  /*1d30*/  SHF.L.U32 R0, R12, 0x1f, RZ ;  /* 0x0000001f0c007819 */ /* 0x004fe200000006ff */
[----:B------:R-:W-:Y:S01]  /*1d40*/  @!P1 SYNCS.ARRIVE.TRANS64.A1T0 RZ, [UR13+0x88], RZ ;  /* 0x000088ffffff99a7 */ /* 0x000fe2000810000d */
[----:B------:R-:W-:-:S06]  /*1d50*/  UISETP.GT.AND UP0, UPT, UR46, UR45, UPT ;  /* 0x0000002d2e00728c */ /* 0x000fcc000bf04270 */
[----:B-1-3--:R1:W2:Y:S03]  /*1d60*/  SYNCS.PHASECHK.TRANS64.TRYWAIT P0, [UR4+0x38], R0 ;  /* 0x00003800ff0075a7 */ /* 0x00a2a60008001104 */
[----:B------:R-:W-:Y:S05]  /*1d70*/  BRA.U !UP0, `(.L_x_32) ;  /* 0x0000000108ec7547 */ /* 0x000fea000b800000 */
[----:B------:R-:W-:Y:S01]  /*1d80*/  UIADD3 UR15, UPT, UPT, UR47, UR14, URZ ;  /* 0x0000000e2f0f7290 */ /* 0x000fe2000fffe0ff */
[----:B------:R-:W-:-:S11]  /*1d90*/  UMOV UR4, UR21 ;  /* 0x0000001500047c82 */ /* 0x000fd60008000000 */
.L_x_38:
[----:B------:R-:W-:Y:S01]  /*1da0*/  ULEA UR33, UR4, UR13, 0x3 ;  /* 0x0000000d04217291 */ /* 0x000fe2000f8e18ff */
[----:B--2---:R-:W-:Y:S01]  /*1db0*/  @!P3 MOV R2, 0x7000 ;  /* 0x000070000002b802 */ /* 0x004fe20000000f00 */
[----:B--2-4-:R-:W-:Y:S10]  /*1dc0*/  @P0 BRA `(.L_x_33) ;  /* 0x00000000000c0947 */ /* 0x014ff40003800000 */
[----:B------:R-:W-:-:S04]  /*1dd0*/  SHF.L.U32 R3, R12, 0x1f, RZ ;  /* 0x0000001f0c037819 */ /* 0x000fc800000006ff */
[----:B------:R-:W2:Y:S02]  /*1de0*/  SYNCS.PHASECHK.TRANS64.TRYWAIT P0, [UR33+0x38], R3 ;  /* 0x00003803ff0075a7 */ /* 0x000ea40008001121 */
[----:B--2---:R-:W-:Y:S05]  /*1df0*/  @!P0 BRA `(.L_x_34) ;  /* 0x00000050000c8947 */ /* 0x004fea0003800000 */
.L_x_33:
[----:B------:R2:W-:Y:S01]  /*1e00*/  @!P3 SYNCS.ARRIVE.TRANS64 RZ, [UR33], R2 ;  /* 0x00000002ffffb9a7 */ /* 0x0005e20008000021 */
[----:B------:R-:W-:-:S04]  /*1e10*/  ULOP3.LUT UR5, UR23, 0x2, URZ, 0xfc, !UPT ;  /* 0x0000000217057892 */ /* 0x000fc8000f8efcff */
[----:B------:R-:W-:-:S09]  /*1e20*/  UISETP.NE.AND UP0, UPT, UR5, 0x2, UPT ;  /* 0x000000020500788c */ /* 0x000fd2000bf05270 */
[----:B------:R-:W-:Y:S05]  /*1e30*/  BRA.U UP0, `(.L_x_35) ;  /* 0x0000000100047547 */ /* 0x000fea000b800000 */
[----:B------:R-:W-:Y:S05]  /*1e40*/  BPT.TRAP 0x1 ;  /* 0x000000040000795c */ /* 0x000fea0000300000 */
.L_x_35:
[----:B------:R-:W-:Y:S04]  /*1e50*/  BSSY.RECONVERGENT B0, `(.L_x_36) ;  /* 0x0000003000007945 */ /* 0x000fe80003800200 */
[----:B------:R-:W-:Y:S05]  /*1e60*/  @P2 BRA `(.L_x_37) ;  /* 0x0000000000042947 */ /* 0x000fea0003800000 */
[----:B------:R-:W-:Y:S05]  /*1e70*/  BPT.TRAP 0x1 ;  /* 0x000000040000795c */ /* 0x000fea0000300000 */
.L_x_37:
[----:B------:R-:W-:Y:S05]  /*1e80*/  BSYNC.RECONVERGENT B0 ;  /* 0x0000000000007941 */ /* 0x000fea0003800200 */
.L_x_36:
        /* <DEDUP_REMOVED lines=11> */
[----:B-1----:R-:W-:Y:S01]  /*1f40*/  SHF.L.U32 R0, R12, 0x1f, RZ ;  /* 0x0000001f0c007819 */ /* 0x002fe200000006ff */
[----:B------:R-:W-:Y:S02]  /*1f50*/  UIADD3 UR6, UP1, UPT, UR38, 0x80, URZ ;  /* 0x0000008026067890 */ /* 0x000fe4000ff3e0ff */
[----:B------:R-:W-:Y:S01]  /*1f60*/  UIADD3 UR8, UPT, UPT, UR13, UR8, URZ ;  /* 0x000000080d087290 */ /* 0x000fe2000fffe0ff */
[----:B------:R3:W4:Y:S01]  /*1f70*/  SYNCS.PHASECHK.TRANS64.TRYWAIT P0, [UR5+0x38], R0 ;  /* 0x00003800ff0075a7 */ /* 0x0007220008001105 */
        /* <DEDUP_REMOVED lines=16> */
[----:B------:R-:W-:Y:S01]  /*2080*/  UTMALDG.3D [UR32], [UR6], desc[UR30] ;  /* 0x00001e20060075b4 */ /* 0x000fe20008011000 */
[----:B------:R-:W-:Y:S01]  /*2090*/  UMOV UR18, UR34 ;  /* 0x0000002200127c82 */ /* 0x000fe20008000000 */
[----:B------:R-:W-:Y:S01]  /*20a0*/  UMOV UR11, UR19 ;  /* 0x00000013000b7c82 */ /* 0x000fe20008000000 */
[----:B------:R-:W-:Y:S01]  /*20b0*/  UMOV UR12, UR36 ;  /* 0x00000024000c7c82 */ /* 0x000fe20008000000 */
[----:B------:R-:W-:Y:S01]  /*20c0*/  UMOV UR9, UR33 ;  /* 0x0000002100097c82 */ /* 0x000fe20008000000 */
[----:B------:R-:W-:Y:S01]  /*20d0*/  UMOV UR10, UR26 ;  /* 0x0000001a000a7c82 */ /* 0x000fe20008000000 */
[----:B------:R-:W-:Y:S01]  /*20e0*/  UTMALDG.3D [UR24], [UR6], desc[UR30] ;  /* 0x00001e18060075b4 */ /* 0x000fe20008011000 */
[----:B------:R-:W-:Y:S01]  /*20f0*/  UTMALDG.3D.MULTICAST [UR16], [UR4], UR37, desc[UR30] ;  /* 0x00001e10040073b4 */ /* 0x000fe20008011825 */
[----:B------:R1:W-:Y:S02]  /*2100*/  UTMALDG.3D.MULTICAST [UR8], [UR4], UR37, desc[UR30] ;  /* 0x00001e08040073b4 */ /* 0x0003e40008011825 */
[----:B-1----:R-:W-:Y:S01]  /*2110*/  UMOV UR4, UR21 ;  /* 0x0000001500047c82 */ /* 0x002fe20008000000 */
[----:B---3--:R-:W-:Y:S05]  /*2120*/  BRA.U UP0, `(.L_x_38) ;  /* 0xfffffffd001c7547 */ /* 0x008fea000b83ffff */
.L_x_32:
[C---:B------:R-:W-:Y:S01]  /*2130*/  LEA R3, R11.reuse, UR13, 0x3 ;  /* 0x0000000d0b037c11 */ /* 0x040fe2000f8e18ff */
[----:B------:R-:W-:Y:S01]  /*2140*/  NOP ;  /* 0x0000000000007918 */ /* 0x000fe20000000000 */
[----:B-1----:R-:W-:Y:S02]  /*2150*/  SHF.L.U32 R0, R10, 0x1f, RZ ;  /* 0x0000001f0a007819 */ /* 0x002fe400000006ff */
[----:B------:R-:W-:Y:S02]  /*2160*/  LEA R5, R11, UR13, 0x4 ;  /* 0x0000000d0b057c11 */ /* 0x000fe4000f8e20ff */
[----:B--2-4-:R-:W1:Y:S02]  /*2170*/  SYNCS.PHASECHK.TRANS64.TRYWAIT P0, [R3+URZ+0x90], R0 ;  /* 0x00009000030075a7 */ /* 0x014e6400080011ff */
[----:B-1----:R-:W-:Y:S05]  /*2180*/  @!P0 BRA `(.L_x_39) ;  /* 0x0000004c00408947 */ /* 0x002fea0003800000 */
.L_x_105:
[----:B------:R-:W2:Y:S01]  /*2190*/  LDS.128 R4, [R5+0x120] ;  /* 0x0001200005047984 */ /* 0x000ea20000000c00 */
[----:B------:R-:W-:Y:S01]  /*21a0*/  UISETP.GE.AND UP0, UPT, UR41, 0x1, UPT ;  /* 0x000000012900788c */ /* 0x000fe2000bf06270 */
[----:B------:R-:W-:Y:S01]  /*21b0*/  @!PT LDS RZ, [RZ] ;  /* 0x00000000fffff984 */ /* 0x000fe20000000800 */
[----:B------:R-:W-:Y:S01]  /*21c0*/  @!PT LDS RZ, [RZ] ;  /* 0x00000000fffff984 */ /* 0x000fe20000000800 */
[----:B------:R-:W-:Y:S01]  /*21d0*/  @!PT LDS RZ, [RZ] ;  /* 0x00000000fffff984 */ /* 0x000fe20000000800 */
[----:B------:R-:W-:Y:S01]  /*21e0*/  @!PT LDS RZ, [RZ] ;  /* 0x00000000fffff984 */ /* 0x000fe20000000800 */
[----:B------:R3:W-:Y:S06]  /*21f0*/  MEMBAR.ALL.CTA ;  /* 0x0000000000007992 */ /* 0x0007ec0000008000 */
[----:B---3--:R-:W3:Y:S01]  /*2200*/  FENCE.VIEW.ASYNC.S ;  /* 0x00000000000073c6 */ /* 0x008ee20000000000 */
[----:B--2---:R-:W-:-:S13]  /*2210*/  LOP3.LUT P0, RZ, R6, 0x1, RZ, 0xc0, !PT ;  /* 0x0000000106ff7812 */ /* 0x004fda000780c0ff */
[----:B---3--:R-:W-:Y:S01]  /*2220*/  VOTEU.ANY UP1, P0 ;  /* 0x0000000000ff7886 */ /* 0x008fe20000020100 */
[----:B------:R-:W-:-:S13]  /*2230*/  PLOP3.LUT P0, PT, PT, PT, UP1, 0x80, 0x8 ;  /* 0x000000000008781c */ /* 0x000fda0003f0f018 */
[----:B-1----:R-:W-:Y:S02]  /*2240*/  @P0 LOP3.LUT R0, R5, 0xffff, RZ, 0xc0, !PT ;  /* 0x0000ffff05000812 */ /* 0x002fe400078ec0ff */
[----:B------:R-:W-:Y:S02]  /*2250*/  @P0 MOV R2, R4 ;  /* 0x0000000400020202 */ /* 0x000fe40000000f00 */
[----:B------:R-:W-:Y:S01]  /*2260*/  @P0 R2UR UR5, R0 ;  /* 0x00000000000502ca */ /* 0x000fe200000e0000 */
[----:B------:R-:W-:Y:S01]  /*2270*/  VIADD R0, R3, 0xa0 ;  /* 0x000000a003007836 */ /* 0x000fe20000000000 */
[----:B------:R-:W-:Y:S02]  /*2280*/  @P0 SHF.R.U32.HI R4, RZ, 0x10, R5 ;  /* 0x00000010ff040819 */ /* 0x000fe40000011605 */
[----:B------:R-:W-:Y:S02]  /*2290*/  @P0 R2UR UR6, R2 ;  /* 0x00000000020602ca */ /* 0x000fe400000e0000 */
[----:B------:R-:W-:-:S02]  /*22a0*/  PRMT R0, RZ, 0x654, R0 ;  /* 0x00000654ff007816 */ /* 0x000fc40000000000 */
[----:B------:R-:W-:Y:S02]  /*22b0*/  @P0 R2UR UR4, R4 ;  /* 0x00000000040402ca */ /* 0x000fe400000e0000 */
[----:B------:R1:W-:Y:S03]  /*22c0*/  SYNCS.ARRIVE.TRANS64.RED.A1T0 RZ, [R0+URZ], RZ ;  /* 0x000000ff00ff79a7 */ /* 0x0003e600081004ff */
[----:B------:R-:W-:-:S04]  /*22d0*/  @UP1 UMOV UR40, UR5 ;  /* 0x0000000500281c82 */ /* 0x000fc80008000000 */
[----:B------:R-:W-:-:S04]  /*22e0*/  @UP1 UMOV UR42, UR6 ;  /* 0x00000006002a1c82 */ /* 0x000fc80008000000 */
[----:B------:R-:W-:Y:S01]  /*22f0*/  @UP1 UMOV UR36, UR4 ;  /* 0x0000000400241c82 */ /* 0x000fe20008000000 */
[----:B------:R-:W-:Y:S05]  /*2300*/  BRA.U !UP0, `(.L_x_40) ;  /* 0x0000000108d47547 */ /* 0x000fea000b800000 */
[----:B------:R-:W2:Y:S01]  /*2310*/  LDCU.128 UR16, c[0x0][0xb10] ;  /* 0x00016200ff1077ac */ /* 0x000ea20008000c00 */
[----:B------:R-:W3:Y:S01]  /*2320*/  LDCU UR12, c[0x0][0xb20] ;  /* 0x00016400ff0c77ac */ /* 0x000ee20008000800 */
[----:B------:R-:W4:Y:S01]  /*2330*/  LDCU UR20, c[0x0][0xb0c] ;  /* 0x00016180ff1477ac */ /* 0x000f220008000800 */
[----:B------:R-:W1:Y:S01]  /*2340*/  LDCU.64 UR8, c[0x0][0xb28] ;  /* 0x00016500ff0877ac */ /* 0x000e620008000a00 */
[----:B------:R-:W-:Y:S02]  /*2350*/  UISETP.NE.AND UP3, UPT, UR41, 0x1, UPT ;  /* 0x000000012900788c */ /* 0x000fe4000bf65270 */
[----:B--2---:R-:W-:Y:S02]  /*2360*/  UIMAD.WIDE.U32 UR6, UR43, UR19, URZ ;  /* 0x000000132b0672a5 */ /* 0x004fe4000f8e00ff */
[----:B------:R-:W-:Y:S02]  /*2370*/  UIMAD.WIDE.U32 UR4, UR44, UR16, URZ ;  /* 0x000000102c0472a5 */ /* 0x000fe4000f8e00ff */
[----:B------:R-:W-:-:S02]  /*2380*/  UISETP.NE.AND UP0, UPT, UR18, 0x1, UPT ;  /* 0x000000011200788c */ /* 0x000fc4000bf05270 */
[----:B------:R-:W-:Y:S01]  /*2390*/  UIMAD.WIDE.U32 UR24, UR40, UR19, URZ ;  /* 0x00000013281872a5 */ /* 0x000fe2000f8e00ff */
[----:B------:R-:W-:Y:S02]  /*23a0*/  UMOV UR6, UR7 ;  /* 0x0000000700067c82 */ /* 0x000fe40008000000 */
[----:B------:R-:W-:Y:S01]  /*23b0*/  UMOV UR4, UR5 ;  /* 0x0000000500047c82 */ /* 0x000fe20008000000 */
[----:B---3--:R-:W-:Y:S02]  /*23c0*/  USHF.R.U32.HI UR6, URZ, UR12, UR6 ;  /* 0x0000000cff067299 */ /* 0x008fe40008011606 */
[----:B----4-:R-:W-:Y:S02]  /*23d0*/  UISETP.NE.AND UP2, UPT, UR20, 0x1, UPT ;  /* 0x000000011400788c */ /* 0x010fe4000bf45270 */
[----:B------:R-:W-:Y:S02]  /*23e0*/  USHF.R.U32.HI UR4, URZ, UR17, UR4 ;  /* 0x00000011ff047299 */ /* 0x000fe40008011604 */
[----:B------:R-:W-:-:S02]  /*23f0*/  USEL UR5, UR43, UR6, !UP0 ;  /* 0x000000062b057287 */ /* 0x000fc4000c000000 */
[----:B------:R-:W-:Y:S02]  /*2400*/  USEL UR6, UR44, UR4, !UP2 ;  /* 0x000000042c067287 */ /* 0x000fe4000d000000 */
[----:B-1----:R-:W-:Y:S01]  /*2410*/  UIMAD.WIDE.U32 UR10, UR5, UR8, URZ ;  /* 0x00000008050a72a5 */ /* 0x002fe2000f8e00ff */
[----:B------:R-:W-:Y:S01]  /*2420*/  UMOV UR4, UR25 ;  /* 0x0000001900047c82 */ /* 0x000fe20008000000 */
[----:B------:R-:W-:Y:S02]  /*2430*/  UIMAD.WIDE.U32 UR14, UR42, UR16, URZ ;  /* 0x000000102a0e72a5 */ /* 0x000fe4000f8e00ff */
[----:B------:R-:W-:-:S03]  /*2440*/  UIMAD.WIDE.U32 UR24, UR6, UR8, URZ ;  /* 0x00000008061872a5 */ /* 0x000fc6000f8e00ff */
[----:B------:R-:W-:Y:S01]  /*2450*/  UMOV UR10, UR11 ;  /* 0x0000000b000a7c82 */ /* 0x000fe20008000000 */
[----:B------:R-:W-:Y:S02]  /*2460*/  USHF.R.U32.HI UR4, URZ, UR12, UR4 ;  /* 0x0000000cff047299 */ /* 0x000fe40008011604 */
[----:B------:R-:W-:Y:S01]  /*2470*/  @UP3 USHF.R.U32.HI UR5, URZ, UR9, UR10 ;  /* 0x00000009ff053299 */ /* 0x000fe2000801160a */
[----:B------:R-:W-:Y:S01]  /*2480*/  UMOV UR14, UR15 ;  /* 0x0000000f000e7c82 */ /* 0x000fe20008000000 */
[----:B------:R-:W-:Y:S01]  /*2490*/  UMOV UR24, UR25 ;  /* 0x0000001900187c82 */ /* 0x000fe20008000000 */
[----:B------:R-:W-:Y:S02]  /*24a0*/  USHF.R.U32.HI UR17, URZ, UR17, UR14 ;  /* 0x00000011ff117299 */ /* 0x000fe4000801160e */
[----:B------:R-:W-:Y:S02]  /*24b0*/  USEL UR4, UR40, UR4, !UP0 ;  /* 0x0000000428047287 */ /* 0x000fe4000c000000 */
[----:B------:R-:W-:-:S02]  /*24c0*/  @UP3 USHF.R.U32.HI UR6, URZ, UR9, UR24 ;  /* 0x00000009ff063299 */ /* 0x000fc40008011618 */
[----:B------:R-:W-:Y:S02]  /*24d0*/  UIMAD UR7, UR41, UR5, URZ ;  /* 0x00000005290772a4 */ /* 0x000fe4000f8e02ff */
[----:B------:R-:W-:Y:S02]  /*24e0*/  USEL UR5, UR42, UR17, !UP2 ;  /* 0x000000112a057287 */ /* 0x000fe4000d000000 */
[----:B------:R-:W-:Y:S02]  /*24f0*/  UIMAD UR10, UR41, UR6, URZ ;  /* 0x00000006290a72a4 */ /* 0x000fe4000f8e02ff */
[----:B------:R-:W-:Y:S02]  /*2500*/  UISETP.GE.AND UP0, UPT, UR4, UR7, UPT ;  /* 0x000000070400728c */ /* 0x000fe4000bf06270 */
[----:B------:R-:W-:Y:S02]  /*2510*/  UIMAD.WIDE.U32 UR14, UR4, UR8, URZ ;  /* 0x00000008040e72a5 */ /* 0x000fe4000f8e00ff */
[----:B------:R-:W-:-:S02]  /*2520*/  UISETP.GE.OR UP0, UPT, UR5, UR10, UP0 ;  /* 0x0000000a0500728c */ /* 0x000fc40008706670 */
[----:B------:R-:W-:Y:S02]  /*2530*/  UIMAD.WIDE.U32 UR10, UR5, UR8, URZ ;  /* 0x00000008050a72a5 */ /* 0x000fe4000f8e00ff */
[----:B------:R-:W-:Y:S01]  /*2540*/  UIADD3 UR12, UPT, UPT, -UR4, URZ, URZ ;  /* 0x000000ff040c7290 */ /* 0x000fe2000fffe1ff */
[----:B------:R-:W-:Y:S01]  /*2550*/  UMOV UR8, UR15 ;  /* 0x0000000f00087c82 */ /* 0x000fe20008000000 */
[----:B------:R-:W-:Y:S02]  /*2560*/  UIADD3 UR10, UPT, UPT, -UR5, URZ, URZ ;  /* 0x000000ff050a7290 */ /* 0x000fe4000fffe1ff */
[----:B------:R-:W-:-:S03]  /*2570*/  USHF.R.U32.HI UR8, URZ, UR9, UR8 ;  /* 0x00000009ff087299 */ /* 0x000fc60008011608 */
[----:B------:R-:W-:Y:S01]  /*2580*/  @!UP0 UMOV UR7, UR11 ;  /* 0x0000000b00078c82 */ /* 0x000fe20008000000 */
[----:B------:R-:W-:Y:S02]  /*2590*/  UIMAD UR12, UR18, UR12, UR40 ;  /* 0x0000000c120c72a4 */ /* 0x000fe4000f8e0228 */
[----:B------:R-:W-:Y:S02]  /*25a0*/  USEL UR8, UR4, UR8, !UP3 ;  /* 0x0000000804087287 */ /* 0x000fe4000d800000 */
[----:B------:R-:W-:Y:S02]  /*25b0*/  @!UP0 USHF.R.U32.HI UR7, URZ, UR9, UR7 ;  /* 0x00000009ff078299 */ /* 0x000fe40008011607 */
[----:B------:R-:W-:Y:S02]  /*25c0*/  UIADD3 UR9, UPT, UPT, -UR8, URZ, URZ ;  /* 0x000000ff08097290 */ /* 0x000fe4000fffe1ff */
[----:B------:R-:W-:Y:S02]  /*25d0*/  @!UP0 USEL UR7, UR5, UR7, !UP3 ;  /* 0x0000000705078287 */ /* 0x000fe4000d800000 */
[----:B------:R-:W-:-:S02]  /*25e0*/  UIMAD UR9, UR41, UR9, UR4 ;  /* 0x00000009290972a4 */ /* 0x000fc4000f8e0204 */
[----:B------:R-:W-:Y:S02]  /*25f0*/  @!UP0 UIADD3 UR8, UPT, UPT, UR8, -UR7, URZ ;  /* 0x8000000708088290 */ /* 0x000fe4000fffe0ff */
[----:B------:R-:W-:Y:S02]  /*2600*/  @!UP0 UIMAD UR7, UR9, UR6, UR7 ;  /* 0x00000006090782a4 */ /* 0x000fe4000f8e0207 */
[----:B------:R-:W-:Y:S02]  /*2610*/  @!UP0 UIMAD UR4, UR41, UR8, UR5 ;  /* 0x00000008290482a4 */ /* 0x000fe4000f8e0205 */
[----:B------:R-:W-:Y:S02]  /*2620*/  UIMAD UR6, UR20, UR10, UR42 ;  /* 0x0000000a140672a4 */ /* 0x000fe4000f8e022a */
[----:B------:R-:W-:Y:S01]  /*2630*/  UIMAD UR40, UR4, UR18, UR12 ;  /* 0x00000012042872a4 */ /* 0x000fe2000f8e020c */
[----:B------:R-:W-:Y:S02]  /*2640*/  @!UP0 UMOV UR5, UR7 ;  /* 0x0000000700058c82 */ /* 0x000fe40008000000 */
[----:B------:R-:W-:-:S12]  /*2650*/  UIMAD UR42, UR5, UR20, UR6 ;  /* 0x00000014052a72a4 */ /* 0x000fd8000f8e0206 */
.L_x_40:
[----:B------:R-:W2:Y:S02]  /*2660*/  LDCU UR4, c[0x0][0xb30] ;  /* 0x00016600ff0477ac */ /* 0x000ea40008000800 */
[----:B--2---:R-:W-:-:S09]  /*2670*/  UISETP.NE.AND UP0, UPT, UR4, 0x1, UPT ;  /* 0x000000010400788c */ /* 0x004fd2000bf05270 */
[----:B------:R-:W-:Y:S05]  /*2680*/  BRA.U UP0, `(.L_x_41) ;  /* 0x0000000100447547 */ /* 0x000fea000b800000 */
[----:B------:R-:W2:Y:S01]  /*2690*/  LDCU.128 UR8, c[0x0][0xb10] ;  /* 0x00016200ff0877ac */ /* 0x000ea20008000c00 */
[----:B------:R-:W3:Y:S01]  /*26a0*/  LDCU UR12, c[0x0][0xb0c] ;  /* 0x00016180ff0c77ac */ /* 0x000ee20008000800 */
[----:B------:R-:W4:Y:S01]  /*26b0*/  LDCU UR14, c[0x0][0xb20] ;  /* 0x00016400ff0e77ac */ /* 0x000f220008000800 */
[----:B--2---:R-:W-:Y:S02]  /*26c0*/  UIMAD.WIDE.U32 UR6, UR42, UR8, URZ ;  /* 0x000000082a0672a5 */ /* 0x004fe4000f8e00ff */
[----:B------:R-:W-:Y:S02]  /*26d0*/  UIMAD.WIDE.U32 UR4, UR40, UR11, URZ ;  /* 0x0000000b280472a5 */ /* 0x000fe4000f8e00ff */
[----:B---3--:R-:W-:Y:S02]  /*26e0*/  UISETP.NE.AND UP2, UPT, UR12, 0x1, UPT ;  /* 0x000000010c00788c */ /* 0x008fe4000bf45270 */
[----:B------:R-:W-:Y:S01]  /*26f0*/  UISETP.NE.AND UP0, UPT, UR10, 0x1, UPT ;  /* 0x000000010a00788c */ /* 0x000fe2000bf05270 */
[----:B------:R-:W-:-:S02]  /*2700*/  UMOV UR6, UR7 ;  /* 0x0000000700067c82 */ /* 0x000fc40008000000 */
[----:B------:R-:W-:Y:S01]  /*2710*/  UMOV UR4, UR5 ;  /* 0x0000000500047c82 */ /* 0x000fe20008000000 */
[----:B------:R-:W-:Y:S02]  /*2720*/  USHF.R.U32.HI UR9, URZ, UR9, UR6 ;  /* 0x00000009ff097299 */ /* 0x000fe40008011606 */
[----:B----4-:R-:W-:Y:S02]  /*2730*/  USHF.R.U32.HI UR4, URZ, UR14, UR4 ;  /* 0x0000000eff047299 */ /* 0x010fe40008011604 */
[----:B------:R-:W-:Y:S02]  /*2740*/  USEL UR5, UR42, UR9, !UP2 ;  /* 0x000000092a057287 */ /* 0x000fe4000d000000 */
[----:B------:R-:W-:-:S04]  /*2750*/  USEL UR4, UR40, UR4, !UP0 ;  /* 0x0000000428047287 */ /* 0x000fc8000c000000 */
[----:B------:R-:W-:Y:S02]  /*2760*/  UIADD3 UR6, UPT, UPT, UR5, -UR4, URZ ;  /* 0x8000000405067290 */ /* 0x000fe4000fffe0ff */
[----:B------:R-:W-:Y:S02]  /*2770*/  UIADD3 UR4, UPT, UPT, -UR5, UR4, URZ ;  /* 0x0000000405047290 */ /* 0x000fe4000fffe1ff */
[----:B------:R-:W-:Y:S02]  /*2780*/  UIMAD UR40, UR6, UR10, UR40 ;  /* 0x0000000a062872a4 */ /* 0x000fe4000f8e0228 */
[----:B------:R-:W-:-:S12]  /*2790*/  UIMAD UR42, UR4, UR12, UR42 ;  /* 0x0000000c042a72a4 */ /* 0x000fd8000f8e022a */
.L_x_41:
[----:B------:R-:W-:Y:S01]  /*27a0*/  VIADD R11, R11, 0x1 ;  /* 0x000000010b0b7836 */ /* 0x000fe20000000000 */
[----:B------:R-:W-:Y:S01]  /*27b0*/  R2UR UR4, R59 ;  /* 0x000000003b0472ca */ /* 0x000fe200000e0000 */
[----:B------:R-:W-:Y:S01]  /*27c0*/  UIADD3 UR48, UPT, UPT, UR40, UR61, URZ ;  /* 0x0000003d28307290 */ /* 0x000fe2000fffe0ff */
[----:B------:R-:W-:Y:S02]  /*27d0*/  PLOP3.LUT P1, PT, PT, PT, PT, 0x80, 0x8 ;  /* 0x000000000008781c */ /* 0x000fe40003f2f070 */
[----:B------:R-:W-:-:S04]  /*27e0*/  ISETP.NE.AND P0, PT, R11, 0x2, PT ;  /* 0x000000020b00780c */ /* 0x000fc80003f05270 */
[----:B------:R-:W-:Y:S02]  /*27f0*/  SEL R3, RZ, 0x1, P0 ;  /* 0x00000001ff037807 */ /* 0x000fe40000000000 */
[----:B------:R-:W-:Y:S02]  /*2800*/  SEL R11, R11, RZ, P0 ;  /* 0x000000ff0b0b7207 */ /* 0x000fe40000000000 */
[----:B------:R-:W-:Y:S01]  /*2810*/  LOP3.LUT R10, R10, R3, RZ, 0x3c, !PT ;  /* 0x000000030a0a7212 */ /* 0x000fe200078e3cff */
[----:B------:R-:W-:Y:S01]  /*2820*/  UIADD3 UR49, UPT, UPT, UR42, UR4, URZ ;  /* 0x000000042a317290 */ /* 0x000fe2000fffe0ff */
[----:B------:R-:W-:Y:S11]  /*2830*/  BRA.U UP1, `(.L_x_42) ;  /* 0xffffffed01e07547 */ /* 0x000ff6000b83ffff */
[----:B------:R-:W-:Y:S01]  /*2840*/  UIADD3 UR13, UPT, UPT, UR13, 0x38, URZ ;  /* 0x000000380d0d7890 */ /* 0x000fe2000fffe0ff */
[----:B------:R-:W-:-:S03]  /*2850*/  SHF.L.U32 R3, R12, 0x1f, RZ ;  /* 0x0000001f0c037819 */ /* 0x000fc600000006ff */
[----:B------:R-:W-:-:S09]  /*2860*/  ULEA UR4, UR21, UR13, 0x3 ;  /* 0x0000000d15047291 */ /* 0x000fd2000f8e18ff */
[----:B------:R-:W2:Y:S02]  /*2870*/  SYNCS.PHASECHK.TRANS64.TRYWAIT P0, [UR4], R3 ;  /* 0x00000003ff0075a7 */ /* 0x000ea40008001104 */
[----:B--2---:R-:W-:Y:S05]  /*2880*/  @!P0 BRA `(.L_x_43) ;  /* 0x0000004400948947 */ /* 0x004fea0003800000 */
.L_x_107:
[----:B------:R-:W-:-:S04]  /*2890*/  UIADD3 UR4, UPT, UPT, UR21, 0x1, URZ ;  /* 0x0000000115047890 */ /* 0x000fc8000fffe0ff */
[----:B------:R-:W-:-:S04]  /*28a0*/  UISETP.NE.AND UP0, UPT, UR4, 0x7, UPT ;  /* 0x000000070400788c */ /* 0x000fc8000bf05270 */
[----:B------:R-:W-:Y:S02]  /*28b0*/  USEL UR6, URZ, 0x1, UP0 ;  /* 0x00000001ff067887 */ /* 0x000fe40008000000 */
[----:B------:R-:W-:-:S04]  /*28c0*/  USEL UR4, UR4, URZ, UP0 ;  /* 0x000000ff04047287 */ /* 0x000fc80008000000 */
[----:B------:R-:W-:Y:S01]  /*28d0*/  ULEA UR5, UR4, UR13, 0x3 ;  /* 0x0000000d04057291 */ /* 0x000fe2000f8e18ff */
[----:B------:R-:W-:-:S04]  /*28e0*/  LOP3.LUT R2, R12, UR6, RZ, 0x3c, !PT ;  /* 0x000000060c027c12 */ /* 0x000fc8000f8e3cff */
[----:B-1----:R-:W-:-:S04]  /*28f0*/  SHF.L.U32 R3, R2, 0x1f, RZ ;  /* 0x0000001f02037819 */ /* 0x002fc800000006ff */
[----:B------:R-:W1:Y:S02]  /*2900*/  SYNCS.PHASECHK.TRANS64.TRYWAIT P0, [UR5], R3 ;  /* 0x00000003ff0075a7 */ /* 0x000e640008001105 */
[----:B-1----:R-:W-:Y:S05]  /*2910*/  @!P0 BRA `(.L_x_44) ;  /* 0x0000004400888947 */ /* 0x002fea0003800000 */
.L_x_109:
        /* <DEDUP_REMOVED lines=9> */
.L_x_111:
        /* <DEDUP_REMOVED lines=9> */
.L_x_113:
        /* <DEDUP_REMOVED lines=9> */
.L_x_115:
        /* <DEDUP_REMOVED lines=9> */
.L_x_117:
[----:B------:R-:W-:-:S04]  /*2b60*/  UIADD3 UR4, UPT, UPT, UR4, 0x1, URZ ;  /* 0x0000000104047890 */ /* 0x000fc8000fffe0ff */
[----:B------:R-:W-:-:S04]  /*2b70*/  UISETP.NE.AND UP0, UPT, UR4, 0x7, UPT ;  /* 0x000000070400788c */ /* 0x000fc8000bf05270 */
[----:B------:R-:W-:Y:S02]  /*2b80*/  USEL UR5, URZ, 0x1, UP0 ;  /* 0x00000001ff057887 */ /* 0x000fe40008000000 */
[----:B------:R-:W-:-:S04]  /*2b90*/  USEL UR4, UR4, URZ, UP0 ;  /* 0x000000ff04047287 */ /* 0x000fc80008000000 */
[----:B------:R-:W-:Y:S01]  /*2ba0*/  ULEA UR4, UR4, UR13, 0x3 ;  /* 0x0000000d04047291 */ /* 0x000fe2000f8e18ff */
[----:B-1----:R-:W-:-:S04]  /*2bb0*/  LOP3.LUT R3, R2, UR5, RZ, 0x3c, !PT ;  /* 0x0000000502037c12 */ /* 0x002fc8000f8e3cff */
[----:B------:R-:W-:Y:S01]  /*2bc0*/  SHF.L.U32 R3, R3, 0x1f, RZ ;  /* 0x0000001f03037819 */ /* 0x000fe200000006ff */
[----:B------:R-:W-:-:S07]  /*2bd0*/  IMAD.U32 R0, RZ, RZ, UR4 ;  /* 0x00000004ff007e24 */ /* 0x000fce000f8e00ff */
.L_x_49:
[----:B-1----:R1:W2:Y:S02]  /*2be0*/  SYNCS.PHASECHK.TRANS64.TRYWAIT P0, [R0+URZ], R3 ;  /* 0x00000003000075a7 */ /* 0x0022a400080011ff */
[----:B--2---:R-:W-:Y:S05]  /*2bf0*/  @!P0 NANOSLEEP.SYNCS 0x989680 ;  /* 0x009896800000895d */ /* 0x004fea0003900000 */
[----:B------:R-:W2:Y:S02]  /*2c00*/  @!P0 SYNCS.PHASECHK.TRANS64 P0, [R0+URZ], R3 ;  /* 0x00000003000085a7 */ /* 0x000ea400080010ff */
[----:B--2---:R-:W-:Y:S05]  /*2c10*/  @P0 EXIT ;  /* 0x000000000000094d */ /* 0x004fea0003800000 */
[----:B------:R-:W-:Y:S05]  /*2c20*/  BRA `(.L_x_49) ;  /* 0xfffffffc00ec7947 */ /* 0x000fea000383ffff */
.L_x_22:
[----:B------:R-:W-:-:S04]  /*2c30*/  UISETP.NE.AND UP0, UPT, UR51, URZ, UPT ;  /* 0x000000ff3300728c */ /* 0x000fc8000bf05270 */
[----:B------:R-:W-:-:S09]  /*2c40*/  UISETP.NE.OR UP0, UPT, UR18, 0x1, UP0 ;  /* 0x000000011200788c */ /* 0x000fd20008705670 */
[----:B------:R-:W-:Y:S05]  /*2c50*/  BRA.U UP0, `(.L_x_50) ;  /* 0x0000000500487547 */ /* 0x000fea000b800000 */
[----:B------:R-:W-:Y:S01]  /*2c60*/  ISETP.GE.U32.AND P2, PT, R0, 0x2, PT ;  /* 0x000000020000780c */ /* 0x000fe20003f46070 */
[----:B------:R-:W-:Y:S01]  /*2c70*/  IMAD.MOV.U32 R12, RZ, RZ, 0x1 ;  /* 0x00000001ff0c7424 */ /* 0x000fe200078e00ff */
[----:B------:R-:W-:Y:S02]  /*2c80*/  CS2R R10, SRZ ;  /* 0x00000000000a7805 */ /* 0x000fe4000001ff00 */
[----:B------:R-:W-:Y:S01]  /*2c90*/  CS2R R8, SRZ ;  /* 0x0000000000087805 */ /* 0x000fe2000001ff00 */
[----:B------:R-:W-:Y:S01]  /*2ca0*/  UMOV UR6, 0x400 ;  /* 0x0000040000067882 */ /* 0x000fe20000000000 */
[----:B------:R-:W-:Y:S01]  /*2cb0*/  UMOV UR5, URZ ;  /* 0x000000ff00057c82 */ /* 0x000fe20008000000 */
[----:B------:R-:W-:-:S12]  /*2cc0*/  ULEA UR6, UR51, UR6, 0x18 ;  /* 0x0000000633067291 */ /* 0x000fd8000f8ec0ff */
.L_x_54:
[----:B------:R-:W-:Y:S02]  /*2cd0*/  LEA R2, R8, UR6, 0x3 ;  /* 0x0000000608027c11 */ /* 0x000fe4000f8e18ff */
[----:B------:R-:W-:-:S03]  /*2ce0*/  SHF.L.U32 R5, R9, 0x1f, RZ ;  /* 0x0000001f09057819 */ /* 0x000fc600000006ff */
[----:B------:R-:W-:Y:S01]  /*2cf0*/  VIADD R4, R2, 0x100 ;  /* 0x0000010002047836 */ /* 0x000fe20000000000 */
[----:B------:R-:W2:Y:S02]  /*2d00*/  SYNCS.PHASECHK.TRANS64.TRYWAIT P0, [R2+URZ+0xf0], R5 ;  /* 0x0000f005020075a7 */ /* 0x000ea400080011ff */
[----:B--2---:R-:W-:Y:S05]  /*2d10*/  @!P0 BRA `(.L_x_51) ;  /* 0x0000004400008947 */ /* 0x004fea0003800000 */
.L_x_118:
[----:B------:R-:W-:Y:S01]  /*2d20*/  ULEA UR4, UR5, UR6, 0x3 ;  /* 0x0000000605047291 */ /* 0x000fe2000f8e18ff */
[----:B------:R-:W-:Y:S02]  /*2d30*/  PRMT R4, RZ, 0x654, R4 ;  /* 0x00000654ff047816 */ /* 0x000fe40000000004 */
[----:B--2---:R-:W-:Y:S01]  /*2d40*/  SHF.L.U32 R5, R12, 0x1f, RZ ;  /* 0x0000001f0c057819 */ /* 0x004fe200000006ff */
[----:B------:R-:W-:Y:S01]  /*2d50*/  UIADD3 UR7, UPT, UPT, UR4, 0x90, URZ ;  /* 0x0000009004077890 */ /* 0x000fe2000fffe0ff */
[----:B------:R2:W-:Y:S05]  /*2d60*/  SYNCS.ARRIVE.TRANS64.RED.A1T0 RZ, [R4+URZ], RZ ;  /* 0x000000ff04ff79a7 */ /* 0x0005ea00081004ff */
[----:B------:R-:W-:Y:S01]  /*2d70*/  IMAD.U32 R7, RZ, RZ, UR7 ;  /* 0x00000007ff077e24 */ /* 0x000fe2000f8e00ff */
[----:B------:R-:W3:Y:S04]  /*2d80*/  SYNCS.PHASECHK.TRANS64.TRYWAIT P0, [UR4+0xa0], R5 ;  /* 0x0000a005ff0075a7 */ /* 0x000ee80008001104 */
[----:B------:R-:W-:Y:S01]  /*2d90*/  PRMT R6, R0, 0x654, R7 ;  /* 0x0000065400067816 */ /* 0x000fe20000000007 */
[----:B--2---:R-:W-:Y:S01]  /*2da0*/  @!P2 IMAD.MOV.U32 R4, RZ, RZ, 0x10 ;  /* 0x00000010ff04a424 */ /* 0x004fe200078e00ff */
[----:B---3--:R-:W-:Y:S06]  /*2db0*/  @!P0 BRA `(.L_x_52) ;  /* 0x0000004000ec8947 */ /* 0x008fec0003800000 */
.L_x_120:
[----:B------:R-:W-:Y:S01]  /*2dc0*/  ULEA UR8, UR5, UR6, 0x4 ;  /* 0x0000000605087291 */ /* 0x000fe2000f8e20ff */
[----:B------:R-:W-:Y:S01]  /*2dd0*/  SEL R3, R6, R3, !P2 ;  /* 0x0000000306037207 */ /* 0x000fe20005000000 */
[----:B------:R-:W-:Y:S01]  /*2de0*/  UIADD3 UR9, UPT, UPT, UR4, 0x90, URZ ;  /* 0x0000009004097890 */ /* 0x000fe2000fffe0ff */
[----:B--2---:R-:W-:Y:S01]  /*2df0*/  LEA R2, R11, UR6, 0x3 ;  /* 0x000000060b027c11 */ /* 0x004fe2000f8e18ff */
[----:B------:R-:W-:Y:S01]  /*2e00*/  UIADD3 UR8, UPT, UPT, UR8, 0x120, URZ ;  /* 0x0000012008087890 */ /* 0x000fe2000fffe0ff */
[----:B------:R-:W-:Y:S01]  /*2e10*/  SHF.L.U32 R5, R10, 0x1f, RZ ;  /* 0x0000001f0a057819 */ /* 0x000fe200000006ff */
[----:B------:R2:W-:Y:S01]  /*2e20*/  @!P2 SYNCS.ARRIVE.TRANS64.RED RZ, [R3+URZ], R4 ;  /* 0x0000000403ffa9a7 */ /* 0x0005e200080004ff */
[----:B------:R-:W-:Y:S01]  /*2e30*/  UIADD3 UR4, UPT, UPT, UR5, 0x1, URZ ;  /* 0x0000000105047890 */ /* 0x000fe2000fffe0ff */
[----:B------:R-:W-:-:S03]  /*2e40*/  VIADD R8, R8, 0x1 ;  /* 0x0000000108087836 */ /* 0x000fc60000000000 */
[----:B------:R-:W-:Y:S02]  /*2e50*/  UISETP.NE.AND UP0, UPT, UR4, 0x2, UPT ;  /* 0x000000020400788c */ /* 0x000fe4000bf05270 */
[----:B------:R-:W-:Y:S06]  /*2e60*/  UGETNEXTWORKID.BROADCAST [UR8], [UR9] ;  /* 0x00000000080073ca */ /* 0x000fec0008000100 */
[----:B------:R-:W-:Y:S01]  /*2e70*/  USEL UR7, URZ, 0x1, UP0 ;  /* 0x00000001ff077887 */ /* 0x000fe20008000000 */
[----:B------:R-:W-:Y:S01]  /*2e80*/  ISETP.NE.AND P0, PT, R8, 0x2, PT ;  /* 0x000000020800780c */ /* 0x000fe20003f05270 */
[----:B------:R-:W-:Y:S01]  /*2e90*/  USEL UR5, UR4, URZ, UP0 ;  /* 0x000000ff04057287 */ /* 0x000fe20008000000 */
[----:B------:R-:W3:Y:S03]  /*2ea0*/  SYNCS.PHASECHK.TRANS64.TRYWAIT P1, [R2+URZ+0x90], R5 ;  /* 0x00009005020075a7 */ /* 0x000ee600080211ff */
[----:B------:R-:W-:Y:S01]  /*2eb0*/  LOP3.LUT R12, R12, UR7, RZ, 0x3c, !PT ;  /* 0x000000070c0c7c12 */ /* 0x000fe2000f8e3cff */
[----:B--23--:R-:W-:Y:S07]  /*2ec0*/  @!P1 BRA `(.L_x_53) ;  /* 0x0000004000c09947 */ /* 0x00cfee0003800000 */
.L_x_121:
[C---:B------:R-:W-:Y:S01]  /*2ed0*/  LEA R4, R11.reuse, UR6, 0x4 ;  /* 0x000000060b047c11 */ /* 0x040fe2000f8e20ff */
[----:B--2---:R-:W-:Y:S01]  /*2ee0*/  VIADD R2, R2, 0xa0 ;  /* 0x000000a002027836 */ /* 0x004fe20000000000 */
[----:B------:R-:W-:Y:S01]  /*2ef0*/  SEL R8, R8, RZ, P0 ;  /* 0x000000ff08087207 */ /* 0x000fe20000000000 */
[----:B------:R-:W-:-:S03]  /*2f00*/  VIADD R11, R11, 0x1 ;  /* 0x000000010b0b7836 */ /* 0x000fc60000000000 */
[----:B------:R-:W2:Y:S01]  /*2f10*/  LDS.128 R4, [R4+0x120] ;  /* 0x0001200004047984 */ /* 0x000ea20000000c00 */
[----:B------:R-:W-:Y:S02]  /*2f20*/  PRMT R2, RZ, 0x654, R2 ;  /* 0x00000654ff027816 */ /* 0x000fe40000000002 */
[C---:B------:R-:W-:Y:S01]  /*2f30*/  ISETP.NE.AND P1, PT, R11.reuse, 0x2, PT ;  /* 0x000000020b00780c */ /* 0x040fe20003f25270 */
[----:B------:R-:W-:Y:S01]  /*2f40*/  @!PT LDS RZ, [RZ] ;  /* 0x00000000fffff984 */ /* 0x000fe20000000800 */
[----:B------:R-:W-:Y:S01]  /*2f50*/  @!PT LDS RZ, [RZ] ;  /* 0x00000000fffff984 */ /* 0x000fe20000000800 */
[----:B------:R-:W-:Y:S01]  /*2f60*/  @!PT LDS RZ, [RZ] ;  /* 0x00000000fffff984 */ /* 0x000fe20000000800 */
[----:B------:R-:W-:Y:S01]  /*2f70*/  @!PT LDS RZ, [RZ] ;  /* 0x00000000fffff984 */ /* 0x000fe20000000800 */
[----:B------:R3:W-:Y:S06]  /*2f80*/  MEMBAR.ALL.CTA ;  /* 0x0000000000007992 */ /* 0x0007ec0000008000 */
[----:B---3--:R-:W3:Y:S01]  /*2f90*/  FENCE.VIEW.ASYNC.S ;  /* 0x00000000000073c6 */ /* 0x008ee20000000000 */
[----:B------:R-:W-:Y:S01]  /*2fa0*/  SEL R11, R11, RZ, P1 ;  /* 0x000000ff0b0b7207 */ /* 0x000fe20000800000 */
[----:B---3--:R3:W-:Y:S01]  /*2fb0*/  SYNCS.ARRIVE.TRANS64.RED.A1T0 RZ, [R2+URZ], RZ ;  /* 0x000000ff02ff79a7 */ /* 0x0087e200081004ff */
[----:B--2---:R-:W-:-:S02]  /*2fc0*/  LOP3.LUT P3, RZ, R6, 0x1, RZ, 0xc0, !PT ;  /* 0x0000000106ff7812 */ /* 0x004fc4000786c0ff */
[----:B------:R-:W-:-:S04]  /*2fd0*/  SEL R5, RZ, 0x1, P1 ;  /* 0x00000001ff057807 */ /* 0x000fc80000800000 */
[----:B------:R-:W-:Y:S02]  /*2fe0*/  LOP3.LUT R10, R10, R5, RZ, 0x3c, !PT ;  /* 0x000000050a0a7212 */ /* 0x000fe400078e3cff */
[----:B---3--:R-:W-:-:S04]  /*2ff0*/  SEL R2, RZ, 0x1, P0 ;  /* 0x00000001ff027807 */ /* 0x008fc80000000000 */
[----:B------:R-:W-:Y:S01]  /*3000*/  LOP3.LUT R9, R9, R2, RZ, 0x3c, !PT ;  /* 0x0000000209097212 */ /* 0x000fe200078e3cff */
[----:B------:R-:W-:Y:S06]  /*3010*/  @P3 BRA `(.L_x_54) ;  /* 0xfffffffc002c3947 */ /* 0x000fec000383ffff */
[----:B------:R-:W-:Y:S01]  /*3020*/  ULEA UR4, UR5, UR6, 0x3 ;  /* 0x0000000605047291 */ /* 0x000fe2000f8e18ff */
[----:B------:R-:W-:-:S08]  /*3030*/  SHF.L.U32 R3, R12, 0x1f, RZ ;  /* 0x0000001f0c037819 */ /* 0x000fd000000006ff */
[----:B------:R-:W2:Y:S02]  /*3040*/  SYNCS.PHASECHK.TRANS64 P0, [UR4+0xa0], R3 ;  /* 0x0000a003ff0075a7 */ /* 0x000ea40008001004 */
[----:B--2---:R-:W-:Y:S05]  /*3050*/  @P0 BRA `(.L_x_55) ;  /* 0x0000000000080947 */ /* 0x004fea0003800000 */
[----:B------:R-:W2:Y:S02]  /*3060*/  SYNCS.PHASECHK.TRANS64.TRYWAIT P0, [UR4+0xa0], R3 ;  /* 0x0000a003ff0075a7 */ /* 0x000ea40008001104 */
[----:B--2---:R-:W-:Y:S05]  /*3070*/  @!P0 BRA `(.L_x_56) ;  /* 0x0000004000688947 */ /* 0x004fea0003800000 */
.L_x_55:
[----:B------:R-:W-:-:S04]  /*3080*/  UIADD3 UR7, UPT, UPT, UR5, 0x1, URZ ;  /* 0x0000000105077890 */ /* 0x000fc8000fffe0ff */
[----:B------:R-:W-:-:S04]  /*3090*/  UISETP.NE.AND UP0, UPT, UR7, 0x2, UPT ;  /* 0x000000020700788c */ /* 0x000fc8000bf05270 */
[----:B------:R-:W-:Y:S02]  /*30a0*/  USEL UR8, URZ, 0x1, UP0 ;  /* 0x00000001ff087887 */ /* 0x000fe40008000000 */
[----:B------:R-:W-:-:S04]  /*30b0*/  USEL UR7, UR7, URZ, UP0 ;  /* 0x000000ff07077287 */ /* 0x000fc80008000000 */
[----:B------:R-:W-:Y:S01]  /*30c0*/  ULEA UR7, UR7, UR6, 0x3 ;  /* 0x0000000607077291 */ /* 0x000fe2000f8e18ff */
[----:B--2---:R-:W-:-:S04]  /*30d0*/  LOP3.LUT R3, R12, UR8, RZ, 0x3c, !PT ;  /* 0x000000080c037c12 */ /* 0x004fc8000f8e3cff */
[----:B------:R-:W-:-:S04]  /*30e0*/  SHF.L.U32 R0, R3, 0x1f, RZ ;  /* 0x0000001f03007819 */ /* 0x000fc800000006ff */
[----:B------:R-:W2:Y:S02]  /*30f0*/  SYNCS.PHASECHK.TRANS64 P0, [UR7+0xa0], R0 ;  /* 0x0000a000ff0075a7 */ /* 0x000ea40008001007 */
[----:B-12---:R-:W-:Y:S05]  /*3100*/  @P0 EXIT ;  /* 0x000000000000094d */ /* 0x006fea0003800000 */
[----:B------:R-:W-:Y:S02]  /*3110*/  SHF.L.U32 R3, R3, 0x1f, RZ ;  /* 0x0000001f03037819 */ /* 0x000fe400000006ff */
[----:B------:R-:W-:-:S07]  /*3120*/  MOV R0, UR7 ;  /* 0x0000000700007c02 */ /* 0x000fce0008000f00 */
.L_x_57:
[----:B-1----:R1:W2:Y:S02]  /*3130*/  SYNCS.PHASECHK.TRANS64.TRYWAIT P0, [R0+URZ+0xa0], R3 ;  /* 0x0000a003000075a7 */ /* 0x0022a400080011ff */
[----:B--2---:R-:W-:Y:S05]  /*3140*/  @!P0 NANOSLEEP.SYNCS 0x989680 ;  /* 0x009896800000895d */ /* 0x004fea0003900000 */
[----:B------:R-:W2:Y:S02]  /*3150*/  @!P0 SYNCS.PHASECHK.TRANS64 P0, [R0+URZ+0xa0], R3 ;  /* 0x0000a003000085a7 */ /* 0x000ea400080010ff */
[----:B--2---:R-:W-:Y:S05]  /*3160*/  @P0 EXIT ;  /* 0x000000000000094d */ /* 0x004fea0003800000 */
[----:B------:R-:W-:Y:S05]  /*3170*/  BRA `(.L_x_57) ;  /* 0xfffffffc00ec7947 */ /* 0x000fea000383ffff */
.L_x_50:
[----:B------:R-:W-:Y:S05]  /*3180*/  BRA.U UP4, `(.L_x_58) ;  /* 0x0000001104407547 */ /* 0x000fea000b800000 */
[----:B------:R-:W-:Y:S01]  /*3190*/  UMOV UR4, 0x40 ;  /* 0x0000004000047882 */ /* 0x000fe20000000000 */
[----:B------:R-:W-:Y:S01]  /*31a0*/  NOP ;  /* 0x0000000000007918 */ /* 0x000fe20000000000 */
[----:B------:R-:W-:Y:S01]  /*31b0*/  ULEA UR5, UR51, UR4, 0x18 ;  /* 0x0000000433057291 */ /* 0x000fe2000f8ec0ff */
[----:B------:R-:W-:Y:S02]  /*31c0*/  UMOV UR6, 0x400 ;  /* 0x0000040000067882 */ /* 0x000fe40000000000 */
[----:B------:R-:W-:-:S06]  /*31d0*/  ULEA UR6, UR51, UR6, 0x18 ;  /* 0x0000000633067291 */ /* 0x000fcc000f8ec0ff */
[----:B------:R-:W2:Y:S02]  /*31e0*/  LDS.U8 R0, [UR5+0x1c] ;  /* 0x00001c05ff007984 */ /* 0x000ea40008000000 */
[----:B--2---:R-:W-:-:S13]  /*31f0*/  ISETP.NE.AND P0, PT, R0, RZ, PT ;  /* 0x000000ff0000720c */ /* 0x004fda0003f05270 */
[----:B------:R-:W-:Y:S05]  /*3200*/  @P0 BRA `(.L_x_59) ;  /* 0x0000000000580947 */ /* 0x000fea0003800000 */
[----:B------:R-:W-:-:S13]  /*3210*/  ELECT P0, URZ, PT ;  /* 0x0000000000ff782f */ /* 0x000fda0003800000 */
[----:B------:R-:W-:Y:S05]  /*3220*/  @!P0 BRA `(.L_x_60) ;  /* 0x0000000000608947 */ /* 0x000fea0003800000 */
[----:B------:R-:W-:Y:S01]  /*3230*/  UMOV UR4, 0x10 ;  /* 0x0000001000047882 */ /* 0x000fe20000000000 */
[----:B------:R-:W-:Y:S01]  /*3240*/  HFMA2 R0, -RZ, RZ, 0, 5.9604644775390625e-08 ;  /* 0x00000001ff007431 */ /* 0x000fe200000001ff */
[----:B------:R-:W-:-:S03]  /*3250*/  MOV R3, 0xffff ;  /* 0x0000ffff00037802 */ /* 0x000fc60000000f00 */
[----:B------:R-:W-:Y:S04]  /*3260*/  DEPBAR.LE SB2, 0x36 ;  /* 0x0000ad800000791a */ /* 0x000fe80000000000 */
[----:B------:R-:W2:Y:S02]  /*3270*/  UTCATOMSWS.FIND_AND_SET.ALIGN UP0, UR4, UR4 ;  /* 0x00000004000475e3 */ /* 0x000ea40008000800 */
[----:B--2---:R-:W-:Y:S01]  /*3280*/  MOV R4, UR4 ;  /* 0x0000000400047c02 */ /* 0x004fe20008000f00 */
[----:B------:R-:W-:Y:S06]  /*3290*/  BRA.U UP0, `(.L_x_61) ;  /* 0x0000000100187547 */ /* 0x000fec000b800000 */
.L_x_62:
[----:B------:R-:W-:Y:S05]  /*32a0*/  NANOSLEEP 0x64 ;  /* 0x000000640000795d */ /* 0x000fea0003800000 */
[----:B------:R-:W-:-:S05]  /*32b0*/  UMOV UR4, 0x10 ;  /* 0x0000001000047882 */ /* 0x000fca0000000000 */
[----:B------:R-:W-:Y:S04]  /*32c0*/  DEPBAR.LE SB2, 0x36 ;  /* 0x0000ad800000791a */ /* 0x000fe80000000000 */
[----:B------:R-:W2:Y:S02]  /*32d0*/  UTCATOMSWS.FIND_AND_SET.ALIGN UP0, UR4, UR4 ;  /* 0x00000004000475e3 */ /* 0x000ea40008000800 */
[----:B--2---:R-:W-:Y:S01]  /*32e0*/  MOV R4, UR4 ;  /* 0x0000000400047c02 */ /* 0x004fe20008000f00 */
[----:B------:R-:W-:Y:S05]  /*32f0*/  BRA.U !UP0, `(.L_x_62) ;  /* 0xfffffffd08e87547 */ /* 0x000fea000b83ffff */
.L_x_61:
[-C--:B------:R-:W-:Y:S02]  /*3300*/  SHF.L.U32 R3, R3, R4.reuse, RZ ;  /* 0x0000000403037219 */ /* 0x080fe400000006ff */
[----:B------:R-:W-:Y:S01]  /*3310*/  SHF.L.U32 R0, R0, R4, RZ ;  /* 0x0000000400007219 */ /* 0x000fe200000006ff */
[----:B------:R-:W-:Y:S02]  /*3320*/  IMAD.SHL.U32 R4, R4, 0x20, RZ ;  /* 0x0000002004047824 */ /* 0x000fe400078e00ff */
[----:B------:R2:W-:Y:S04]  /*3330*/  ATOMS.OR RZ, [UR5+0x14], R3 ;  /* 0x00001403ffff798c */ /* 0x0005e8000b000005 */
[----:B------:R2:W-:Y:S04]  /*3340*/  ATOMS.OR RZ, [UR5+0x18], R0 ;  /* 0x00001800ffff798c */ /* 0x0005e8000b000005 */
[----:B------:R2:W-:Y:S01]  /*3350*/  STS [UR6+0x140], R4 ;  /* 0x00014004ff007988 */ /* 0x0005e20008000806 */
[----:B------:R-:W-:Y:S05]  /*3360*/  BRA `(.L_x_60) ;  /* 0x0000000000107947 */ /* 0x000fea0003800000 */
.L_x_59:
[----:B------:R-:W-:Y:S02]  /*3370*/  MOV R0, 0xffffffff ;  /* 0xffffffff00007802 */ /* 0x000fe40000000f00 */
[----:B------:R-:W-:-:S03]  /*3380*/  MOV R4, 0x33b0 ;  /* 0x000033b000047802 */ /* 0x000fc60000000f00 */
[----:B------:R2:W-:Y:S04]  /*3390*/  STS [UR6+0x140], R0 ;  /* 0x00014000ff007988 */ /* 0x0005e80008000806 */
[----:B-12--5:R-:W-:Y:S05]  /*33a0*/  CALL.REL.NOINC `($__internal_1_$__cuda_sm10x_tcgen05_guardrail_trap_phase_invalid_during_alloc) ;  /* 0x0000004000ec7944 */ /* 0x026fea0003c00000 */
.L_x_60:
[----:B------:R-:W-:Y:S05]  /*33b0*/  WARPSYNC.ALL ;  /* 0x0000000000007948 */ /* 0x000fea0003800000 */
[----:B------:R-:W3:Y:S01]  /*33c0*/  S2UR UR4, SR_CgaCtaId ;  /* 0x00000000000479c3 */ /* 0x000ee20000008800 */
[----:B------:R-:W-:Y:S01]  /*33d0*/  UMOV UR43, 0x400 ;  /* 0x00000400002b7882 */ /* 0x000fe20000000000 */
[----:B------:R-:W-:-:S06]  /*33e0*/  NOP ;  /* 0x0000000000007918 */ /* 0x000fcc0000000000 */
[----:B------:R-:W-:Y:S06]  /*33f0*/  BAR.ARV 0x6, 0xa0 ;  /* 0x0182800000007b1d */ /* 0x000fec0000002000 */
[----:B------:R-:W4:Y:S01]  /*3400*/  LDCU UR6, c[0x0][0x38c] ;  /* 0x00007180ff0677ac */ /* 0x000f220008000800 */
[----:B------:R-:W-:Y:S01]  /*3410*/  LOP3.LUT R2, R2, 0xffff, RZ, 0xc0, !PT ;  /* 0x0000ffff02027812 */ /* 0x000fe200078ec0ff */
[----:B------:R-:W-:Y:S01]  /*3420*/  IMAD.MOV.U32 R11, RZ, RZ, 0x1 ;  /* 0x00000001ff0b7424 */ /* 0x000fe200078e00ff */
[----:B------:R-:W-:Y:S01]  /*3430*/  CS2R R8, SRZ ;  /* 0x0000000000087805 */ /* 0x000fe2000001ff00 */
[----:B------:R-:W1:Y:S01]  /*3440*/  LDCU UR7, c[0x0][0x38c] ;  /* 0x00007180ff0777ac */ /* 0x000e620008000800 */
[----:B------:R-:W-:Y:S01]  /*3450*/  R2UR UR44, R2 ;  /* 0x00000000022c72ca */ /* 0x000fe200000e0000 */
[----:B------:R-:W-:Y:S01]  /*3460*/  IMAD.MOV.U32 R10, RZ, RZ, RZ ;  /* 0x000000ffff0a7224 */ /* 0x000fe200078e00ff */
[----:B------:R-:W-:Y:S01]  /*3470*/  UMOV UR46, URZ ;  /* 0x000000ff002e7c82 */ /* 0x000fe20008000000 */
[----:B------:R-:W-:Y:S01]  /*3480*/  UMOV UR41, URZ ;  /* 0x000000ff00297c82 */ /* 0x000fe20008000000 */
[----:B---3--:R-:W-:Y:S01]  /*3490*/  ULEA UR43, UR4, UR43, 0x18 ;  /* 0x0000002b042b7291 */ /* 0x008fe2000f8ec0ff */
[----:B------:R-:W-:Y:S01]  /*34a0*/  UMOV UR62, 0x0 ;  /* 0x00000000003e7882 */ /* 0x000fe20000000000 */
[----:B------:R-:W-:-:S02]  /*34b0*/  UMOV UR63, 0x40c04a0 ;  /* 0x040c04a0003f7882 */ /* 0x000fc40000000000 */
[----:B------:R-:W-:Y:S02]  /*34c0*/  UIADD3 UR5, UPT, UPT, UR43, 0x1a00, URZ ;  /* 0x00001a002b057890 */ /* 0x000fe4000fffe0ff */
[----:B------:R-:W-:Y:S02]  /*34d0*/  UIADD3 UR4, UPT, UPT, UR43, 0x1da00, URZ ;  /* 0x0001da002b047890 */ /* 0x000fe4000fffe0ff */
[----:B----4-:R-:W-:Y:S01]  /*34e0*/  UIADD3 UR6, UPT, UPT, UR6, 0xff, URZ ;  /* 0x000000ff06067890 */ /* 0x010fe2000fffe0ff */
[----:B--2---:R-:W2:Y:S01]  /*34f0*/  LDS R0, [UR43+0x140] ;  /* 0x0001402bff007984 */ /* 0x004ea20008000800 */
[----:B------:R-:W-:Y:S02]  /*3500*/  USHF.R.U32.HI UR5, URZ, 0x4, UR5 ;  /* 0x00000004ff057899 */ /* 0x000fe40008011605 */
[----:B------:R-:W-:Y:S02]  /*3510*/  USHF.R.S32.HI UR64, URZ, 0x1f, UR6 ;  /* 0x0000001fff407899 */ /* 0x000fe40008011406 */
[----:B------:R-:W-:-:S02]  /*3520*/  USHF.R.U32.HI UR4, URZ, 0x4, UR4 ;  /* 0x00000004ff047899 */ /* 0x000fc40008011604 */
[----:B------:R-:W-:Y:S02]  /*3530*/  ULEA.HI UR64, UR64, UR6, URZ, 0x8 ;  /* 0x0000000640407291 */ /* 0x000fe4000f8f40ff */
[----:B------:R-:W-:Y:S02]  /*3540*/  ULOP3.LUT UR5, UR5, 0x3fff, URZ, 0xc0, !UPT ;  /* 0x00003fff05057892 */ /* 0x000fe4000f8ec0ff */
[----:B------:R-:W-:Y:S02]  /*3550*/  USHF.R.S32.HI UR64, URZ, 0x8, UR64 ;  /* 0x00000008ff407899 */ /* 0x000fe40008011440 */
[----:B------:R-:W-:Y:S02]  /*3560*/  ULOP3.LUT UR4, UR4, 0x3fff, URZ, 0xc0, !UPT ;  /* 0x00003fff04047892 */ /* 0x000fe4000f8ec0ff */
[----:B------:R-:W-:Y:S01]  /*3570*/  UISETP.LT.AND UP0, UPT, UR64, 0x1, UPT ;  /* 0x000000014000788c */ /* 0x000fe2000bf01270 */
[----:B------:R-:W-:Y:S01]  /*3580*/  UMOV UR60, 0x0 ;  /* 0x00000000003c7882 */ /* 0x000fe20000000000 */
[----:B------:R-:W-:-:S02]  /*3590*/  UMOV UR61, 0x40c04a0 ;  /* 0x040c04a0003d7882 */ /* 0x000fc40000000000 */
[----:B------:R-:W-:Y:S01]  /*35a0*/  USEL UR65, UR64, 0x1, !UP0 ;  /* 0x0000000140417887 */ /* 0x000fe2000c000000 */
[----:B------:R-:W-:Y:S01]  /*35b0*/  UMOV UR58, 0x0 ;  /* 0x00000000003a7882 */ /* 0x000fe20000000000 */
[----:B------:R-:W-:Y:S01]  /*35c0*/  UMOV UR59, 0x40c04a0 ;  /* 0x040c04a0003b7882 */ /* 0x000fe20000000000 */
[----:B------:R-:W-:Y:S01]  /*35d0*/  UMOV UR56, 0x0 ;  /* 0x0000000000387882 */ /* 0x000fe20000000000 */
[----:B------:R-:W-:Y:S01]  /*35e0*/  UMOV UR57, 0x40c04a0 ;  /* 0x040c04a000397882 */ /* 0x000fe20000000000 */
[----:B------:R-:W-:Y:S01]  /*35f0*/  UMOV UR54, 0x0 ;  /* 0x0000000000367882 */ /* 0x000fe20000000000 */
[----:B------:R-:W-:Y:S01]  /*3600*/  UMOV UR55, 0x40c04a0 ;  /* 0x040c04a000377882 */ /* 0x000fe20000000000 */
[----:B------:R-:W-:Y:S01]  /*3610*/  UMOV UR52, 0x0 ;  /* 0x0000000000347882 */ /* 0x000fe20000000000 */
[----:B------:R-:W-:Y:S01]  /*3620*/  UMOV UR53, 0x40c04a0 ;  /* 0x040c04a000357882 */ /* 0x000fe20000000000 */
[----:B------:R-:W-:Y:S02]  /*3630*/  ULOP3.LUT UR45, UR5, 0x10000, URZ, 0xfc, !UPT ;  /* 0x00010000052d7892 */ /* 0x000fe4000f8efcff */
[----:B------:R-:W-:-:S02]  /*3640*/  ULOP3.LUT UR4, UR4, 0x10000, URZ, 0xfc, !UPT ;  /* 0x0001000004047892 */ /* 0x000fc4000f8efcff */
[----:B------:R-:W-:Y:S02]  /*3650*/  UIADD3 UR65, UPT, UPT, -UR65, URZ, URZ ;  /* 0x000000ff41417290 */ /* 0x000fe4000fffe1ff */
[----:B-1----:R-:W-:Y:S01]  /*3660*/  UISETP.GE.AND UP4, UPT, UR7, 0x1, UPT ;  /* 0x000000010700788c */ /* 0x002fe2000bf86270 */
[----:B------:R-:W-:Y:S01]  /*3670*/  UMOV UR50, 0x0 ;  /* 0x0000000000327882 */ /* 0x000fe20000000000 */
[----:B------:R-:W-:Y:S01]  /*3680*/  UMOV UR51, 0x40c04a0 ;  /* 0x040c04a000337882 */ /* 0x000fe20000000000 */
[----:B------:R-:W-:Y:S01]  /*3690*/  UMOV UR48, 0x0 ;  /* 0x0000000000307882 */ /* 0x000fe20000000000 */
[----:B--2---:R-:W-:Y:S01]  /*36a0*/  R2UR UR66, R0 ;  /* 0x00000000004272ca */ /* 0x004fe200000e0000 */
[----:B------:R-:W-:-:S14]  /*36b0*/  UMOV UR49, 0x40c04a0 ;  /* 0x040c04a000317882 */ /* 0x000fdc0000000000 */
.L_x_69:
[----:B------:R-:W-:Y:S02]  /*36c0*/  LEA R0, R10, UR43, 0x3 ;  /* 0x0000002b0a007c11 */ /* 0x000fe4000f8e18ff */
[----:B------:R-:W-:Y:S02]  /*36d0*/  SHF.L.U32 R5, R9, 0x1f, RZ ;  /* 0x0000001f09057819 */ /* 0x000fe400000006ff */
[----:B------:R-:W-:Y:S01]  /*36e0*/  PLOP3.LUT P0, PT, PT, PT, UP4, 0x80, 0x8 ;  /* 0x000000000008781c */ /* 0x000fe20003f0f048 */
[----:B------:R-:W-:Y:S01]  /*36f0*/  VIADD R3, R0, 0xa0 ;  /* 0x000000a000037836 */ /* 0x000fe20000000000 */
[----:B-1----:R-:W1:Y:S02]  /*3700*/  SYNCS.PHASECHK.TRANS64.TRYWAIT P1, [R0+URZ+0x90], R5 ;  /* 0x00009005000075a7 */ /* 0x002e6400080211ff */
[----:B-1-3--:R-:W-:Y:S09]  /*3710*/  @!P1 BRA `(.L_x_63) ;  /* 0x0000003800d89947 */ /* 0x00aff20003800000 */
.L_x_123:
[----:B------:R-:W-:Y:S01]  /*3720*/  LEA R4, R10, UR43, 0x4 ;  /* 0x0000002b0a047c11 */ /* 0x000fe2000f8e20ff */
[----:B------:R-:W-:Y:S01]  /*3730*/  @UP4 ULEA UR5, UR41, UR43, 0x3 ;  /* 0x0000002b29054291 */ /* 0x000fe2000f8e18ff */
[----:B------:R-:W-:Y:S01]  /*3740*/  PLOP3.LUT P2, PT, PT, PT, PT, 0x80, 0x8 ;  /* 0x000000000008781c */ /* 0x000fe20003f4f070 */
[----:B------:R-:W-:Y:S01]  /*3750*/  ULEA UR47, UR46, UR43, 0x3 ;  /* 0x0000002b2e2f7291 */ /* 0x000fe2000f8e18ff */
[----:B------:R-:W-:Y:S02]  /*3760*/  PRMT R3, RZ, 0x654, R3 ;  /* 0x00000654ff037816 */ /* 0x000fe40000000003 */
[----:B-1----:R-:W1:Y:S01]  /*3770*/  LDS.128 R4, [R4+0x120] ;  /* 0x0001200004047984 */ /* 0x002e620000000c00 */
[----:B------:R-:W-:Y:S02]  /*3780*/  @P0 SHF.L.U32 R2, R8, 0x1f, RZ ;  /* 0x0000001f08020819 */ /* 0x000fe400000006ff */
[----:B------:R-:W-:Y:S01]  /*3790*/  SHF.L.U32 R0, R11, 0x1f, RZ ;  /* 0x0000001f0b007819 */ /* 0x000fe200000006ff */
[----:B------:R-:W-:Y:S01]  /*37a0*/  @!PT LDS RZ, [RZ] ;  /* 0x00000000fffff984 */ /* 0x000fe20000000800 */
[----:B------:R-:W-:Y:S01]  /*37b0*/  @!PT LDS RZ, [RZ] ;  /* 0x00000000fffff984 */ /* 0x000fe20000000800 */
[----:B------:R-:W-:Y:S01]  /*37c0*/  @!PT LDS RZ, [RZ] ;  /* 0x00000000fffff984 */ /* 0x000fe20000000800 */
[----:B------:R-:W-:Y:S01]  /*37d0*/  @!PT LDS RZ, [RZ] ;  /* 0x00000000fffff984 */ /* 0x000fe20000000800 */
[----:B------:R2:W-:Y:S06]  /*37e0*/  MEMBAR.ALL.CTA ;  /* 0x0000000000007992 */ /* 0x0005ec0000008000 */
[----:B--2---:R-:W2:Y:S02]  /*37f0*/  FENCE.VIEW.ASYNC.S ;  /* 0x00000000000073c6 */ /* 0x004ea40000000000 */
[----:B--2---:R2:W-:Y:S01]  /*3800*/  SYNCS.ARRIVE.TRANS64.RED.A1T0 RZ, [R3+URZ], RZ ;  /* 0x000000ff03ff79a7 */ /* 0x0045e200081004ff */
[----:B------:R2:W3:Y:S01]  /*3810*/  @P0 SYNCS.PHASECHK.TRANS64.TRYWAIT P2, [UR5], R2 ;  /* 0x00000002ff0005a7 */ /* 0x0004e20008041105 */
[----:B------:R-:W-:Y:S01]  /*3820*/  ULEA.HI UR5, UR46, UR46, URZ, 0x1 ;  /* 0x0000002e2e057291 */ /* 0x000fe2000f8f08ff */
[----:B-1----:R-:W-:-:S03]  /*3830*/  LOP3.LUT P1, RZ, R6, 0x1, RZ, 0xc0, !PT ;  /* 0x0000000106ff7812 */ /* 0x002fc6000782c0ff */
[----:B------:R-:W-:Y:S02]  /*3840*/  ULOP3.LUT UR6, UR5, 0xffe, URZ, 0xc0, !UPT ;  /* 0x00000ffe05067892 */ /* 0x000fe4000f8ec0ff */
[----:B------:R-:W-:Y:S02]  /*3850*/  USHF.R.U32.HI UR38, URZ, 0x1, UR5 ;  /* 0x00000001ff267899 */ /* 0x000fe40008011605 */
[----:B------:R-:W-:Y:S02]  /*3860*/  UIADD3 UR5, UPT, UPT, -UR6, UR46, URZ ;  /* 0x0000002e06057290 */ /* 0x000fe4000fffe1ff */
[----:B------:R-:W-:-:S04]  /*3870*/  UIMAD UR38, UR38, 0x30, UR66 ;  /* 0x00000030262678a4 */ /* 0x000fc8000f8e0242 */
[----:B------:R-:W-:Y:S01]  /*3880*/  ULEA UR38, UR5, UR38, 0x14 ;  /* 0x0000002605267291 */ /* 0x000fe2000f8ea0ff */
[----:B------:R-:W1:Y:S02]  /*3890*/  SYNCS.PHASECHK.TRANS64.TRYWAIT P0, [UR47+0xd0], R0 ;  /* 0x0000d000ff0075a7 */ /* 0x000e64000800112f */
[----:B-123--:R-:W-:Y:S09]  /*38a0*/  @!P0 BRA `(.L_x_64) ;  /* 0x0000003800888947 */ /* 0x00eff20003800000 */
.L_x_125:
[----:B------:R-:W-:Y:S01]  /*38b0*/  IADD3 R10, PT, PT, R10, 0x1, RZ ;  /* 0x000000010a0a7810 */ /* 0x000fe20007ffe0ff */
[----:B------:R-:W-:Y:S06]  /*38c0*/  BRA.U !UP4, `(.L_x_65) ;  /* 0x000000050c107547 */ /* 0x000fec000b800000 */
[----:B------:R-:W-:Y:S01]  /*38d0*/  UPLOP3.LUT UP2, UPT, UPT, UPT, UPT, 0x40, 0x4 ;  /* 0x000000000004789c */ /* 0x000fe20003f4e870 */
[----:B------:R-:W-:Y:S01]  /*38e0*/  UMOV UR40, UR65 ;  /* 0x0000004100287c82 */ /* 0x000fe20008000000 */
[----:B------:R-:W-:Y:S01]  /*38f0*/  UMOV UR39, UR64 ;  /* 0x0000004000277c82 */ /* 0x000fe20008000000 */
[----:B------:R-:W-:-:S08]  /*3900*/  UMOV UR5, UR41 ;  /* 0x0000002900057c82 */ /* 0x000fd00008000000 */
.L_x_68:
[----:B------:R-:W-:Y:S02]  /*3910*/  UIADD3 UR40, UPT, UPT, UR40, 0x1, URZ ;  /* 0x0000000128287890 */ /* 0x000fe4000fffe0ff */
[----:B--2---:R-:W-:Y:S02]  /*3920*/  ULEA UR7, UR5, UR43, 0x3 ;  /* 0x0000002b05077291 */ /* 0x004fe4000f8e18ff */
[----:B------:R-:W-:Y:S01]  /*3930*/  UISETP.NE.AND UP3, UPT, UR40, URZ, UPT ;  /* 0x000000ff2800728c */ /* 0x000fe2000bf65270 */
[----:B---3--:R-:W-:Y:S10]  /*3940*/  @P2 BRA `(.L_x_66) ;  /* 0x00000000000c2947 */ /* 0x008ff40003800000 */
[----:B-1----:R-:W-:Y:S04]  /*3950*/  SHF.L.U32 R3, R8, 0x1f, RZ ;  /* 0x0000001f08037819 */ /* 0x002fe800000006ff */
[----:B------:R-:W1:Y:S02]  /*3960*/  SYNCS.PHASECHK.TRANS64.TRYWAIT P0, [UR7], R3 ;  /* 0x00000003ff0075a7 */ /* 0x000e640008001107 */
[----:B-1----:R-:W-:Y:S05]  /*3970*/  @!P0 BRA `(.L_x_67) ;  /* 0x00000038006c8947 */ /* 0x002fea0003800000 */
.L_x_66:
[----:B------:R-:W-:Y:S01]  /*3980*/  UISETP.NE.AND UP0, UPT, UR39, 0x1, UPT ;  /* 0x000000012700788c */ /* 0x000fe2000bf05270 */
[----:B------:R-:W-:Y:S01]  /*3990*/  PLOP3.LUT P2, PT, PT, PT, PT, 0x80, 0x8 ;  /* 0x000000000008781c */ /* 0x000fe20003f4f070 */
[----:B------:R-:W-:Y:S02]  /*39a0*/  UIADD3 UR6, UPT, UPT, UR5, 0x1, URZ ;  /* 0x0000000105067890 */ /* 0x000fe4000fffe0ff */
[----:B------:R-:W-:Y:S02]  /*39b0*/  UIADD3 UR42, UPT, UPT, UR7, 0x38, URZ ;  /* 0x00000038072a7890 */ /* 0x000fe4000fffe0ff */
[----:B------:R-:W-:Y:S01]  /*39c0*/  UISETP.NE.AND UP1, UPT, UR6, 0x7, UPT ;  /* 0x000000070600788c */ /* 0x000fe2000bf25270 */
[----:B------:R-:W-:Y:S01]  /*39d0*/  PLOP3.LUT P0, PT, PT, PT, UP0, 0x80, 0x8 ;  /* 0x000000000008781c */ /* 0x000fe20003f0f008 */
[----:B------:R-:W-:Y:S02]  /*39e0*/  UIADD3 UR39, UPT, UPT, UR39, -0x1, URZ ;  /* 0xffffffff27277890 */ /* 0x000fe4000fffe0ff */
[----:B------:R-:W-:Y:S02]  /*39f0*/  USEL UR8, URZ, 0x1, UP1 ;  /* 0x00000001ff087887 */ /* 0x000fe40008800000 */
[----:B------:R-:W-:Y:S01]  /*3a00*/  USEL UR41, UR6, URZ, UP1 ;  /* 0x000000ff06297287 */ /* 0x000fe20008800000 */
[----:B------:R-:W-:Y:S01]  /*3a10*/  UMOV UR7, 0x40004040 ;  /* 0x4000404000077882 */ /* 0x000fe20000000000 */
[----:B------:R-:W-:Y:S02]  /*3a20*/  UMOV UR9, 0x40004040 ;  /* 0x4000404000097882 */ /* 0x000fe40000000000 */
[----:B------:R-:W-:Y:S01]  /*3a30*/  @UP0 ULEA UR6, UR41, UR43, 0x3 ;  /* 0x0000002b29060291 */ /* 0x000fe2000f8e18ff */
[----:B------:R-:W-:Y:S01]  /*3a40*/  LOP3.LUT R8, R8, UR8, RZ, 0x3c, !PT ;  /* 0x0000000808087c12 */ /* 0x000fe2000f8e3cff */
[----:B------:R-:W-:Y:S01]  /*3a50*/  ULEA UR8, UR5, UR45, 0xa ;  /* 0x0000002d05087291 */ /* 0x000fe2000f8e50ff */
[----:B------:R-:W-:Y:S02]  /*3a60*/  UMOV UR37, 0x40004040 ;  /* 0x4000404000257882 */ /* 0x000fe40000000000 */
[----:B-1----:R-:W-:Y:S01]  /*3a70*/  @P0 SHF.L.U32 R0, R8, 0x1f, RZ ;  /* 0x0000001f08000819 */ /* 0x002fe200000006ff */
[----:B------:R-:W-:Y:S02]  /*3a80*/  UIADD3 UR34, UPT, UPT, UR8, 0x2, URZ ;  /* 0x0000000208227890 */ /* 0x000fe4000fffe0ff */
[----:B------:R-:W-:Y:S01]  /*3a90*/  UIADD3 UR30, UPT, UPT, UR8, 0x4, URZ ;  /* 0x00000004081e7890 */ /* 0x000fe2000fffe0ff */
[----:B------:R2:W3:Y:S01]  /*3aa0*/  @P0 SYNCS.PHASECHK.TRANS64.TRYWAIT P2, [UR6], R0 ;  /* 0x00000000ff0005a7 */ /* 0x0004e20008041106 */
[----:B------:R-:W-:Y:S02]  /*3ab0*/  UIMAD UR6, UR5, 0x300, UR4 ;  /* 0x00000300050678a4 */ /* 0x000fe4000f8e0204 */
[----:B------:R-:W-:Y:S02]  /*3ac0*/  UIADD3 UR26, UPT, UPT, UR8, 0x6, URZ ;  /* 0x00000006081a7890 */ /* 0x000fe4000fffe0ff */
[----:B------:R-:W-:Y:S02]  /*3ad0*/  UIADD3 UR36, UPT, UPT, UR6, 0x2, URZ ;  /* 0x0000000206247890 */ /* 0x000fe4000fffe0ff */
[----:B------:R-:W-:Y:S02]  /*3ae0*/  UIADD3 UR32, UPT, UPT, UR6, 0x4, URZ ;  /* 0x0000000406207890 */ /* 0x000fe4000fffe0ff */
[----:B------:R-:W-:Y:S01]  /*3af0*/  UIADD3 UR28, UPT, UPT, UR6, 0x6, URZ ;  /* 0x00000006061c7890 */ /* 0x000fe2000fffe0ff */
[----:B------:R2:W-:Y:S01]  /*3b00*/  UTCIMMA gdesc[UR8], gdesc[UR6], tmem[UR38], tmem[UR62], idesc[UR63], UP2 ;  /* 0x00ff3e06080075ea */ /* 0x0005e20009000126 */
[----:B------:R-:W-:Y:S02]  /*3b10*/  UIADD3 UR24, UPT, UPT, UR6, 0x180, URZ ;  /* 0x0000018006187890 */ /* 0x000fe4000fffe0ff */
[----:B------:R-:W-:Y:S02]  /*3b20*/  UIADD3 UR22, UPT, UPT, UR8, 0x200, URZ ;  /* 0x0000020008167890 */ /* 0x000fe4000fffe0ff */
[----:B------:R-:W-:Y:S02]  /*3b30*/  UIADD3 UR20, UPT, UPT, UR6, 0x182, URZ ;  /* 0x0000018206147890 */ /* 0x000fe4000fffe0ff */
[----:B------:R-:W-:Y:S02]  /*3b40*/  UIADD3 UR18, UPT, UPT, UR8, 0x202, URZ ;  /* 0x0000020208127890 */ /* 0x000fe4000fffe0ff */
[----:B------:R-:W-:Y:S02]  /*3b50*/  UIADD3 UR16, UPT, UPT, UR6, 0x184, URZ ;  /* 0x0000018406107890 */ /* 0x000fe4000fffe0ff */
[----:B------:R-:W-:Y:S02]  /*3b60*/  UIADD3 UR14, UPT, UPT, UR8, 0x204, URZ ;  /* 0x00000204080e7890 */ /* 0x000fe4000fffe0ff */
[----:B------:R-:W-:Y:S02]  /*3b70*/  UIADD3 UR12, UPT, UPT, UR6, 0x186, URZ ;  /* 0x00000186060c7890 */ /* 0x000fe4000fffe0ff */
[----:B------:R-:W-:Y:S02]  /*3b80*/  UIADD3 UR10, UPT, UPT, UR8, 0x206, URZ ;  /* 0x00000206080a7890 */ /* 0x000fe4000fffe0ff */
[----:B------:R-:W-:Y:S01]  /*3b90*/  UPLOP3.LUT UP2, UPT, UPT, UPT, UPT, 0x80, 0x8 ;  /* 0x000000000008789c */ /* 0x000fe20003f4f070 */
[----:B------:R-:W-:Y:S01]  /*3ba0*/  UMOV UR35, 0x40004040 ;  /* 0x4000404000237882 */ /* 0x000fe20000000000 */
[----:B------:R-:W-:Y:S01]  /*3bb0*/  UMOV UR33, 0x40004040 ;  /* 0x4000404000217882 */ /* 0x000fe20000000000 */
[----:B------:R2:W-:Y:S01]  /*3bc0*/  UTCIMMA gdesc[UR34], gdesc[UR36], tmem[UR38], tmem[UR60], idesc[UR61], UPT ;  /* 0x00ff3c24220075ea */ /* 0x0005e2000b800126 */
        /* <DEDUP_REMOVED lines=14> */
[----:B------:R-:W-:Y:S01]  /*3cb0*/  UMOV UR11, 0x40004040 ;  /* 0x40004040000b7882 */ /* 0x000fe20000000000 */
[----:B------:R2:W-:Y:S01]  /*3cc0*/  UTCIMMA gdesc[UR14], gdesc[UR16], tmem[UR38], tmem[UR50], idesc[UR51], UPT ;  /* 0x00ff32100e0075ea */ /* 0x0005e2000b800126 */
[----:B------:R2:W-:Y:S01]  /*3cd0*/  UTCIMMA gdesc[UR10], gdesc[UR12], tmem[UR38], tmem[UR48], idesc[UR49], UPT ;  /* 0x00ff300c0a0075ea */ /* 0x0005e2000b800126 */
[----:B------:R2:W-:Y:S01]  /*3ce0*/  UTCBAR.MULTICAST [UR42], URZ, UR44 ;  /* 0x000000ff2a0073e9 */ /* 0x0005e2000800082c */
[----:B------:R-:W-:Y:S01]  /*3cf0*/  UMOV UR5, UR41 ;  /* 0x0000002900057c82 */ /* 0x000fe20008000000 */
[----:B------:R-:W-:Y:S05]  /*3d00*/  BRA.U UP3, `(.L_x_68) ;  /* 0xfffffffd03007547 */ /* 0x000fea000b83ffff */
.L_x_65:
[----:B------:R-:W-:Y:S01]  /*3d10*/  UIADD3 UR5, UPT, UPT, UR46, 0x1, URZ ;  /* 0x000000012e057890 */ /* 0x000fe2000fffe0ff */
[C---:B------:R-:W-:Y:S01]  /*3d20*/  ISETP.NE.AND P0, PT, R10.reuse, 0x2, PT ;  /* 0x000000020a00780c */ /* 0x040fe20003f05270 */
[----:B--2---:R-:W-:Y:S02]  /*3d30*/  UIADD3 UR6, UPT, UPT, UR47, 0xb0, URZ ;  /* 0x000000b02f067890 */ /* 0x004fe4000fffe0ff */
[----:B------:R-:W-:Y:S01]  /*3d40*/  UISETP.NE.AND UP0, UPT, UR5, 0x4, UPT ;  /* 0x000000040500788c */ /* 0x000fe2000bf05270 */
[----:B-1----:R-:W-:Y:S02]  /*3d50*/  SEL R0, RZ, 0x1, P0 ;  /* 0x00000001ff007807 */ /* 0x002fe40000000000 */
[----:B------:R-:W-:Y:S01]  /*3d60*/  SEL R10, R10, RZ, P0 ;  /* 0x000000ff0a0a7207 */ /* 0x000fe20000000000 */
[----:B------:R-:W-:Y:S01]  /*3d70*/  USEL UR7, URZ, 0x1, UP0 ;  /* 0x00000001ff077887 */ /* 0x000fe20008000000 */
[----:B------:R-:W-:Y:S01]  /*3d80*/  LOP3.LUT R9, R9, R0, RZ, 0x3c, !PT ;  /* 0x0000000009097212 */ /* 0x000fe200078e3cff */
[----:B------:R-:W-:Y:S01]  /*3d90*/  USEL UR46, UR5, URZ, UP0 ;  /* 0x000000ff052e7287 */ /* 0x000fe20008000000 */
[----:B------:R1:W-:Y:S03]  /*3da0*/  UTCBAR [UR6], URZ ;  /* 0x000000ff060073e9 */ /* 0x0003e600080000ff */
[----:B------:R-:W-:Y:S01]  /*3db0*/  LOP3.LUT R11, R11, UR7, RZ, 0x3c, !PT ;  /* 0x000000070b0b7c12 */ /* 0x000fe2000f8e3cff */
[----:B------:R-:W-:Y:S07]  /*3dc0*/  @P1 BRA `(.L_x_69) ;  /* 0xfffffff8003c1947 */ /* 0x000fee000383ffff */
[----:B------:R-:W2:Y:S01]  /*3dd0*/  S2UR UR8, SR_CgaCtaId ;  /* 0x00000000000879c3 */ /* 0x000ea20000008800 */
[----:B------:R-:W-:Y:S01]  /*3de0*/  ELECT P0, URZ, PT ;  /* 0x0000000000ff782f */ /* 0x000fe20003800000 */
[----:B------:R-:W-:Y:S01]  /*3df0*/  IMAD.MOV.U32 R0, RZ, RZ, 0x1 ;  /* 0x00000001ff007424 */ /* 0x000fe200078e00ff */
[----:B------:R-:W-:Y:S01]  /*3e00*/  UIADD3 UR43, UPT, UPT, UR43, 0xd0, URZ ;  /* 0x000000d02b2b7890 */ /* 0x000fe2000fffe0ff */
[----:B------:R-:W-:Y:S01]  /*3e10*/  SHF.L.U32 R3, R11, 0x1f, RZ ;  /* 0x0000001f0b037819 */ /* 0x000fe200000006ff */
[----:B------:R-:W-:-:S03]  /*3e20*/  UMOV UR4, 0x40 ;  /* 0x0000004000047882 */ /* 0x000fc60000000000 */
[----:B------:R-:W-:Y:S01]  /*3e30*/  UVIRTCOUNT.DEALLOC.SMPOOL 0x80 ;  /* 0x000000800000784c */ /* 0x000fe20000000000 */
[----:B--2---:R-:W-:Y:S02]  /*3e40*/  ULEA UR8, UR8, UR4, 0x18 ;  /* 0x0000000408087291 */ /* 0x004fe4000f8ec0ff */
[----:B------:R-:W-:-:S07]  /*3e50*/  ULEA UR4, UR46, UR43, 0x3 ;  /* 0x0000002b2e047291 */ /* 0x000fce000f8e18ff */
[----:B------:R2:W-:Y:S02]  /*3e60*/  @P0 STS.U8 [UR8+0x1c], R0 ;  /* 0x00001c00ff000988 */ /* 0x0005e40008000008 */
[----:B------:R-:W4:Y:S02]  /*3e70*/  SYNCS.PHASECHK.TRANS64.TRYWAIT P0, [UR4], R3 ;  /* 0x00000003ff0075a7 */ /* 0x000f240008001104 */
[----:B--2-4-:R-:W-:Y:S05]  /*3e80*/  @!P0 BRA `(.L_x_70) ;  /* 0x0000003400408947 */ /* 0x014fea0003800000 */
.L_x_128:
[----:B------:R-:W-:-:S04]  /*3e90*/  UIADD3 UR4, UPT, UPT, UR46, 0x1, URZ ;  /* 0x000000012e047890 */ /* 0x000fc8000fffe0ff */
[----:B------:R-:W-:-:S04]  /*3ea0*/  UISETP.NE.AND UP0, UPT, UR4, 0x4, UPT ;  /* 0x000000040400788c */ /* 0x000fc8000bf05270 */
[----:B-1----:R-:W-:Y:S02]  /*3eb0*/  USEL UR6, URZ, 0x1, UP0 ;  /* 0x00000001ff067887 */ /* 0x002fe40008000000 */
[----:B------:R-:W-:-:S04]  /*3ec0*/  USEL UR4, UR4, URZ, UP0 ;  /* 0x000000ff04047287 */ /* 0x000fc80008000000 */
[----:B------:R-:W-:Y:S01]  /*3ed0*/  ULEA UR5, UR4, UR43, 0x3 ;  /* 0x0000002b04057291 */ /* 0x000fe2000f8e18ff */
[----:B------:R-:W-:-:S04]  /*3ee0*/  LOP3.LUT R2, R11, UR6, RZ, 0x3c, !PT ;  /* 0x000000060b027c12 */ /* 0x000fc8000f8e3cff */
[----:B--2---:R-:W-:-:S04]  /*3ef0*/  SHF.L.U32 R3, R2, 0x1f, RZ ;  /* 0x0000001f02037819 */ /* 0x004fc800000006ff */
[----:B------:R-:W1:Y:S02]  /*3f00*/  SYNCS.PHASECHK.TRANS64.TRYWAIT P0, [UR5], R3 ;  /* 0x00000003ff0075a7 */ /* 0x000e640008001105 */
[----:B-1----:R-:W-:Y:S05]  /*3f10*/  @!P0 BRA `(.L_x_71) ;  /* 0x0000003400348947 */ /* 0x002fea0003800000 */
.L_x_130:
        /* <DEDUP_REMOVED lines=9> */
.L_x_132:
[----:B------:R-:W-:-:S04]  /*3fb0*/  UIADD3 UR4, UPT, UPT, UR4, 0x1, URZ ;  /* 0x0000000104047890 */ /* 0x000fc8000fffe0ff */
[----:B------:R-:W-:-:S04]  /*3fc0*/  UISETP.NE.AND UP0, UPT, UR4, 0x4, UPT ;  /* 0x000000040400788c */ /* 0x000fc8000bf05270 */
[----:B------:R-:W-:Y:S02]  /*3fd0*/  USEL UR5, URZ, 0x1, UP0 ;  /* 0x00000001ff057887 */ /* 0x000fe40008000000 */
[----:B------:R-:W-:-:S04]  /*3fe0*/  USEL UR4, UR4, URZ, UP0 ;  /* 0x000000ff04047287 */ /* 0x000fc80008000000 */
[----:B------:R-:W-:Y:S01]  /*3ff0*/  ULEA UR4, UR4, UR43, 0x3 ;  /* 0x0000002b04047291 */ /* 0x000fe2000f8e18ff */
[----:B-1----:R-:W-:-:S04]  /*4000*/  LOP3.LUT R3, R2, UR5, RZ, 0x3c, !PT ;  /* 0x0000000502037c12 */ /* 0x002fc8000f8e3cff */
[----:B------:R-:W-:-:S04]  /*4010*/  SHF.L.U32 R3, R3, 0x1f, RZ ;  /* 0x0000001f03037819 */ /* 0x000fc800000006ff */
[----:B------:R-:W1:Y:S02]  /*4020*/  SYNCS.PHASECHK.TRANS64.TRYWAIT P0, [UR4], R3 ;  /* 0x00000003ff0075a7 */ /* 0x000e640008001104 */
[----:B-1----:R-:W-:Y:S05]  /*4030*/  @!P0 BRA `(.L_x_73) ;  /* 0x00000034001c8947 */ /* 0x002fea0003800000 */
.L_x_134:
[----:B------:R-:W-:Y:S01]  /*4040*/  NOP ;  /* 0x0000000000007918 */ /* 0x000fe20000000000 */
[----:B-1----:R-:W1:Y:S01]  /*4050*/  LDS R0, [UR8+0x14] ;  /* 0x00001408ff007984 */ /* 0x002e620008000800 */
[----:B------:R-:W-:Y:S01]  /*4060*/  ULOP3.LUT UR4, UR66, 0xffff, URZ, 0xc0, !UPT ;  /* 0x0000ffff42047892 */ /* 0x000fe2000f8ec0ff */
[----:B------:R-:W-:Y:S01]  /*4070*/  UMOV UR5, 0xffff ;  /* 0x0000ffff00057882 */ /* 0x000fe20000000000 */
[----:B------:R-:W-:Y:S02]  /*4080*/  UMOV UR6, 0x1 ;  /* 0x0000000100067882 */ /* 0x000fe40000000000 */
[----:B------:R-:W-:-:S04]  /*4090*/  USHF.R.U32.HI UR4, URZ, 0x5, UR4 ;  /* 0x00000005ff047899 */ /* 0x000fc80008011604 */
[----:B------:R-:W-:Y:S02]  /*40a0*/  USHF.L.U32 UR5, UR5, UR4, URZ ;  /* 0x0000000405057299 */ /* 0x000fe400080006ff */
[----:B------:R-:W-:-:S04]  /*40b0*/  USHF.L.U32 UR4, UR6, UR4, URZ ;  /* 0x0000000406047299 */ /* 0x000fc800080006ff */
[----:B-1----:R-:W-:-:S04]  /*40c0*/  LOP3.LUT R0, R0, UR5, RZ, 0xc0, !PT ;  /* 0x0000000500007c12 */ /* 0x002fc8000f8ec0ff */
[----:B------:R-:W-:-:S13]  /*40d0*/  ISETP.NE.AND P0, PT, R0, UR5, PT ;  /* 0x0000000500007c0c */ /* 0x000fda000bf05270 */
[----:B------:R-:W-:Y:S05]  /*40e0*/  @P0 BRA `(.L_x_74) ;  /* 0x0000000000580947 */ /* 0x000fea0003800000 */
[----:B------:R-:W1:Y:S02]  /*40f0*/  LDS R0, [UR8+0x18] ;  /* 0x00001808ff007984 */ /* 0x000e640008000800 */
[----:B-1----:R-:W-:-:S04]  /*4100*/  LOP3.LUT R0, R0, UR4, RZ, 0xc0, !PT ;  /* 0x0000000400007c12 */ /* 0x002fc8000f8ec0ff */
[----:B------:R-:W-:-:S13]  /*4110*/  ISETP.NE.AND P0, PT, R0, UR4, PT ;  /* 0x0000000400007c0c */ /* 0x000fda000bf05270 */
[----:B------:R-:W-:Y:S05]  /*4120*/  @P0 BRA `(.L_x_75) ;  /* 0x00000000003c0947 */ /* 0x000fea0003800000 */
[----:B------:R-:W1:Y:S01]  /*4130*/  S2R R2, SR_LANEID ;  /* 0x0000000000027919 */ /* 0x000e620000000000 */
[----:B------:R-:W-:Y:S01]  /*4140*/  ULOP3.LUT UR5, URZ, UR5, URZ, 0x33, !UPT ;  /* 0x00000005ff057292 */ /* 0x000fe2000f8e33ff */
[----:B------:R-:W-:Y:S01]  /*4150*/  LOP3.LUT R4, RZ, UR4, RZ, 0x33, !PT ;  /* 0x00000004ff047c12 */ /* 0x000fe2000f8e33ff */
[----:B------:R-:W-:Y:S02]  /*4160*/  VOTEU.ANY UR4, UPT, PT ;  /* 0x0000000000047886 */ /* 0x000fe400038e0100 */
[----:B------:R-:W-:Y:S01]  /*4170*/  UFLO.U32 UR4, UR4 ;  /* 0x00000004000472bd */ /* 0x000fe200080e0000 */
[----:B------:R-:W2:Y:S01]  /*4180*/  REDUX UR6, R4 ;  /* 0x00000000040673c4 */ /* 0x000ea20000000000 */
[----:B------:R-:W-:-:S06]  /*4190*/  IMAD.U32 R0, RZ, RZ, UR5 ;  /* 0x00000005ff007e24 */ /* 0x000fcc000f8e00ff */
[----:B------:R4:W-:Y:S01]  /*41a0*/  UTCATOMSWS.AND URZ, UR5 ;  /* 0x0000000500ff79e3 */ /* 0x0009e20008000000 */
[----:B------:R-:W3:Y:S01]  /*41b0*/  REDUX UR7, R0 ;  /* 0x00000000000773c4 */ /* 0x000ee20000000000 */
[----:B-1----:R-:W-:Y:S01]  /*41c0*/  ISETP.EQ.U32.AND P0, PT, R2, UR4, PT ;  /* 0x0000000402007c0c */ /* 0x002fe2000bf02070 */
[----:B--2---:R-:W-:Y:S01]  /*41d0*/  IMAD.U32 R2, RZ, RZ, UR6 ;  /* 0x00000006ff027e24 */ /* 0x004fe2000f8e00ff */
[----:B---3--:R-:W-:-:S11]  /*41e0*/  MOV R3, UR7 ;  /* 0x0000000700037c02 */ /* 0x008fd60008000f00 */
[----:B------:R4:W-:Y:S04]  /*41f0*/  @P0 ATOMS.AND RZ, [UR8+0x14], R3 ;  /* 0x00001403ffff098c */ /* 0x0009e8000a800008 */
[----:B------:R4:W-:Y:S01]  /*4200*/  @P0 ATOMS.AND RZ, [UR8+0x18], R2 ;  /* 0x00001802ffff098c */ /* 0x0009e2000a800008 */
[----:B------:R-:W-:Y:S05]  /*4210*/  BRA `(.L_x_76) ;  /* 0x0000000000147947 */ /* 0x000fea0003800000 */
.L_x_75:
[----:B------:R-:W-:Y:S02]  /*4220*/  MOV R2, 0x4240 ;  /* 0x0000424000027802 */ /* 0x000fe40000000f00 */
[----:B---3-5:R-:W-:Y:S05]  /*4230*/  CALL.REL.NOINC `($__internal_0_$__cuda_sm10x_tcgen05_guardrail_trap_col_being_dealloced_not_returned_by_alloc) ;  /* 0x00000034003c7944 */ /* 0x028fea0003c00000 */
[----:B------:R-:W-:Y:S05]  /*4240*/  BRA `(.L_x_76) ;  /* 0x0000000000087947 */ /* 0x000fea0003800000 */
.L_x_74:
[----:B------:R-:W-:Y:S02]  /*4250*/  MOV R2, 0x4270 ;  /* 0x0000427000027802 */ /* 0x000fe40000000f00 */
[----:B---3-5:R-:W-:Y:S05]  /*4260*/  CALL.REL.NOINC `($__internal_2_$__cuda_sm10x_tcgen05_guardrail_trap_unallocated_columns_being_dealloced) ;  /* 0x0000003400487944 */ /* 0x028fea0003c00000 */
.L_x_76:
[----:B------:R-:W-:Y:S01]  /*4270*/  NOP ;  /* 0x0000000000007918 */ /* 0x000fe20000000000 */
[----:B----4-:R-:W-:Y:S05]  /*4280*/  EXIT ;  /* 0x000000000000794d */ /* 0x010fea0003800000 */
.L_x_58:
[----:B------:R-:W-:-:S09]  /*4290*/  UISETP.NE.OR UP0, UPT, UR18, 0x3, !UP3 ;  /* 0x000000031200788c */ /* 0x000fd2000df05670 */
[----:B------:R-:W-:Y:S05]  /*42a0*/  BRA.U UP0, `(.L_x_77) ;  /* 0x0000000d006c7547 */ /* 0x000fea000b800000 */
[----:B------:R-:W2:Y:S01]  /*42b0*/  LDCU.64 UR4, c[0x0][0x888] ;  /* 0x00011100ff0477ac */ /* 0x000ea20008000a00 */
[----:B------:R-:W3:Y:S01]  /*42c0*/  LDC.64 R12, c[0x0][0x348] ;  /* 0x0000d200ff0c7b82 */ /* 0x000ee20000000a00 */
[----:B------:R-:W-:Y:S02]  /*42d0*/  HFMA2 R9, -RZ, RZ, 0, 0 ;  /* 0x00000000ff097431 */ /* 0x000fe400000001ff */
[----:B------:R-:W-:Y:S01]  /*42e0*/  IMAD.MOV.U32 R11, RZ, RZ, 0x1 ;  /* 0x00000001ff0b7424 */ /* 0x000fe200078e00ff */
[----:B------:R-:W4:Y:S01]  /*42f0*/  LDCU UR38, c[0x0][0x370] ;  /* 0x00006e00ff2677ac */ /* 0x000f220008000800 */
[----:B------:R-:W-:Y:S01]  /*4300*/  IMAD.MOV.U32 R10, RZ, RZ, RZ ;  /* 0x000000ffff0a7224 */ /* 0x000fe200078e00ff */
[----:B------:R-:W-:Y:S01]  /*4310*/  MOV R8, 0xc00 ;  /* 0x00000c0000087802 */ /* 0x000fe20000000f00 */
[----:B------:R-:W4:Y:S01]  /*4320*/  LDCU.128 UR32, c[0x0][0xb10] ;  /* 0x00016200ff2077ac */ /* 0x000f220008000c00 */
[----:B------:R-:W1:Y:S01]  /*4330*/  LDCU UR37, c[0x0][0x374] ;  /* 0x00006e80ff2577ac */ /* 0x000e620008000800 */
[----:B------:R-:W1:Y:S01]  /*4340*/  LDCU.64 UR30, c[0x0][0x890] ;  /* 0x00011200ff1e77ac */ /* 0x000e620008000a00 */
[----:B--2---:R-:W-:Y:S01]  /*4350*/  UISETP.NE.U32.AND UP0, UPT, UR4, URZ, UPT ;  /* 0x000000ff0400728c */ /* 0x004fe2000bf05070 */
[----:B------:R-:W2:Y:S01]  /*4360*/  LDCU UR15, c[0x0][0xb0c] ;  /* 0x00016180ff0f77ac */ /* 0x000ea20008000800 */
[----:B------:R-:W3:Y:S01]  /*4370*/  LDCU UR43, c[0x0][0xb20] ;  /* 0x00016400ff2b77ac */ /* 0x000ee20008000800 */
[----:B------:R-:W3:Y:S01]  /*4380*/  LDCU UR4, c[0x0][0xb30] ;  /* 0x00016600ff0477ac */ /* 0x000ee20008000800 */
[----:B------:R-:W-:Y:S01]  /*4390*/  UMOV UR21, 0x400 ;  /* 0x0000040000157882 */ /* 0x000fe20000000000 */
[----:B----4-:R-:W-:-:S02]  /*43a0*/  UIMAD.WIDE.U32 UR6, UR38, UR32, URZ ;  /* 0x00000020260672a5 */ /* 0x010fc4000f8e00ff */
[----:B-1----:R-:W-:Y:S02]  /*43b0*/  UIMAD.WIDE.U32 UR8, UR37, UR35, URZ ;  /* 0x00000023250872a5 */ /* 0x002fe4000f8e00ff */
[----:B------:R-:W-:Y:S02]  /*43c0*/  ULEA UR21, UR51, UR21, 0x18 ;  /* 0x0000001533157291 */ /* 0x000fe4000f8ec0ff */
[----:B------:R-:W-:Y:S02]  /*43d0*/  USEL UR42, URZ, 0x1, UP5 ;  /* 0x00000001ff2a7887 */ /* 0x000fe4000a800000 */
[----:B------:R-:W-:Y:S02]  /*43e0*/  UISETP.NE.AND.EX UP5, UPT, UR5, URZ, UPT, UP0 ;  /* 0x000000ff0500728c */ /* 0x000fe4000bfa5300 */
[----:B------:R-:W-:Y:S02]  /*43f0*/  UISETP.NE.U32.AND UP6, UPT, UR30, URZ, UPT ;  /* 0x000000ff1e00728c */ /* 0x000fe4000bfc5070 */
[----:B------:R-:W-:-:S02]  /*4400*/  UIADD3 UR5, UPT, UPT, UR21, 0x70, URZ ;  /* 0x0000007015057890 */ /* 0x000fc4000fffe0ff */
[----:B------:R-:W-:Y:S01]  /*4410*/  UISETP.NE.AND UP0, UPT, UR41, 0x1, UPT ;  /* 0x000000012900788c */ /* 0x000fe2000bf05270 */
[----:B------:R-:W-:Y:S01]  /*4420*/  UMOV UR40, UR7 ;  /* 0x0000000700287c82 */ /* 0x000fe20008000000 */
[----:B------:R-:W-:Y:S01]  /*4430*/  UMOV UR39, UR9 ;  /* 0x0000000900277c82 */ /* 0x000fe20008000000 */
[----:B--2---:R-:W-:Y:S02]  /*4440*/  UISETP.NE.AND UP0, UPT, UR15, 0x1, UPT ;  /* 0x000000010f00788c */ /* 0x004fe4000bf05270 */
[----:B------:R-:W-:Y:S02]  /*4450*/  UPLOP3.LUT UP4, UPT, UPT, UPT, UPT, 0x40, 0x4 ;  /* 0x000000000004789c */ /* 0x000fe40003f8e870 */
[----:B------:R-:W-:Y:S01]  /*4460*/  UISETP.GE.AND UP2, UPT, UR41, 0x1, UPT ;  /* 0x000000012900788c */ /* 0x000fe2000bf46270 */
[----:B------:R-:W1:Y:S01]  /*4470*/  LDCU.64 UR22, c[0x0][0xb28] ;  /* 0x00016500ff1677ac */ /* 0x000e620008000a00 */
[----:B------:R-:W-:Y:S02]  /*4480*/  UISETP.NE.AND.EX UP6, UPT, UR31, URZ, UPT, UP6 ;  /* 0x000000ff1f00728c */ /* 0x000fe4000bfc5360 */
[----:B------:R-:W-:-:S02]  /*4490*/  UPRMT UR51, UR51, 0x654, UR5 ;  /* 0x0000065433337896 */ /* 0x000fc40008000005 */
[----:B------:R-:W-:Y:S02]  /*44a0*/  USHF.R.U32.HI UR40, URZ, UR33, UR40 ;  /* 0x00000021ff287299 */ /* 0x000fe40008011628 */
[----:B---3--:R-:W-:Y:S02]  /*44b0*/  USHF.R.U32.HI UR39, URZ, UR43, UR39 ;  /* 0x0000002bff277299 */ /* 0x008fe40008011627 */
[----:B------:R-:W-:Y:S02]  /*44c0*/  UISETP.NE.AND UP0, UPT, UR34, 0x1, UPT ;  /* 0x000000012200788c */ /* 0x000fe4000bf05270 */
[----:B------:R-:W-:-:S11]  /*44d0*/  UISETP.NE.AND UP3, UPT, UR4, 0x1, UPT ;  /* 0x000000010400788c */ /* 0x000fd6000bf65270 */
.L_x_85:
[C---:B------:R-:W-:Y:S02]  /*44e0*/  LEA R3, R10.reuse, UR21, 0x3 ;  /* 0x000000150a037c11 */ /* 0x040fe4000f8e18ff */
[----:B------:R-:W-:Y:S02]  /*44f0*/  SHF.L.U32 R0, R9, 0x1f, RZ ;  /* 0x0000001f09007819 */ /* 0x000fe400000006ff */
[----:B------:R-:W-:Y:S02]  /*4500*/  LEA R5, R10, UR21, 0x4 ;  /* 0x000000150a057c11 */ /* 0x000fe4000f8e20ff */
[----:B--2---:R-:W2:Y:S02]  /*4510*/  SYNCS.PHASECHK.TRANS64.TRYWAIT P0, [R3+URZ+0x90], R0 ;  /* 0x00009000030075a7 */ /* 0x004ea400080011ff */
[----:B--2---:R-:W-:Y:S05]  /*4520*/  @!P0 BRA `(.L_x_78) ;  /* 0x0000002c00f88947 */ /* 0x004fea0003800000 */
.L_x_135:
[----:B------:R-:W3:Y:S01]  /*4530*/  LDS.128 R4, [R5+0x120] ;  /* 0x0001200005047984 */ /* 0x000ee20000000c00 */
[----:B------:R-:W-:Y:S01]  /*4540*/  UISETP.GE.AND UP0, UPT, UR41, 0x1, UPT ;  /* 0x000000012900788c */ /* 0x000fe2000bf06270 */
[----:B------:R-:W-:Y:S01]  /*4550*/  @!PT LDS RZ, [RZ] ;  /* 0x00000000fffff984 */ /* 0x000fe20000000800 */
[----:B------:R-:W-:Y:S01]  /*4560*/  @!PT LDS RZ, [RZ] ;  /* 0x00000000fffff984 */ /* 0x000fe20000000800 */
[----:B------:R-:W-:Y:S01]  /*4570*/  @!PT LDS RZ, [RZ] ;  /* 0x00000000fffff984 */ /* 0x000fe20000000800 */
[----:B------:R-:W-:Y:S01]  /*4580*/  @!PT LDS RZ, [RZ] ;  /* 0x00000000fffff984 */ /* 0x000fe20000000800 */
[----:B------:R4:W-:Y:S06]  /*4590*/  MEMBAR.ALL.CTA ;  /* 0x0000000000007992 */ /* 0x0009ec0000008000 */
[----:B----4-:R-:W4:Y:S01]  /*45a0*/  FENCE.VIEW.ASYNC.S ;  /* 0x00000000000073c6 */ /* 0x010f220000000000 */
[----:B---3--:R-:W-:Y:S11]  /*45b0*/  LOP3.LUT P0, RZ, R6, 0x1, RZ, 0xc0, !PT ;  /* 0x0000000106ff7812 */ /* 0x008ff6000780c0ff */
[----:B------:R-:W-:Y:S02]  /*45c0*/  @!UPT UIADD3 URZ, UPT, UPT, URZ, URZ, URZ ;  /* 0x000000fffffff290 */ /* 0x000fe4000fffe0ff */
[----:B----4-:R-:W-:Y:S01]  /*45d0*/  VOTEU.ANY UP2, P0 ;  /* 0x0000000000ff7886 */ /* 0x010fe20000040100 */
[----:B------:R-:W-:Y:S11]  /*45e0*/  PLOP3.LUT P0, PT, PT, PT, UP2, 0x80, 0x8 ;  /* 0x000000000008781c */ /* 0x000ff60003f0f028 */
[----:B------:R-:W-:Y:S02]  /*45f0*/  @!UPT UIADD3 URZ, UPT, UPT, URZ, URZ, URZ ;  /* 0x000000fffffff290 */ /* 0x000fe4000fffe0ff */
[----:B--2---:R-:W-:Y:S02]  /*4600*/  @P0 SHF.R.U32.HI R0, RZ, 0x10, R5 ;  /* 0x00000010ff000819 */ /* 0x004fe40000011605 */
[----:B------:R-:W-:Y:S02]  /*4610*/  @P0 MOV R2, R4 ;  /* 0x0000000400020202 */ /* 0x000fe40000000f00 */
[----:B------:R-:W-:Y:S01]  /*4620*/  @P0 R2UR UR4, R0 ;  /* 0x00000000000402ca */ /* 0x000fe200000e0000 */
[----:B------:R-:W-:Y:S01]  /*4630*/  VIADD R0, R3, 0xa0 ;  /* 0x000000a003007836 */ /* 0x000fe20000000000 */
[----:B------:R-:W-:Y:S02]  /*4640*/  @P0 LOP3.LUT R4, R5, 0xffff, RZ, 0xc0, !PT ;  /* 0x0000ffff05040812 */ /* 0x000fe400078ec0ff */
[----:B------:R-:W-:Y:S02]  /*4650*/  @P0 R2UR UR6, R2 ;  /* 0x00000000020602ca */ /* 0x000fe400000e0000 */
[----:B------:R-:W-:Y:S02]  /*4660*/  PRMT R0, RZ, 0x654, R0 ;  /* 0x00000654ff007816 */ /* 0x000fe40000000000 */
[----:B------:R-:W-:Y:S02]  /*4670*/  @P0 R2UR UR5, R4 ;  /* 0x00000000040502ca */ /* 0x000fe400000e0000 */
[----:B------:R2:W-:Y:S03]  /*4680*/  SYNCS.ARRIVE.TRANS64.RED.A1T0 RZ, [R0+URZ], RZ ;  /* 0x000000ff00ff79a7 */ /* 0x0005e600081004ff */
[----:B------:R-:W-:Y:S04]  /*4690*/  @UP2 UMOV UR29, UR4 ;  /* 0x00000004001d2c82 */ /* 0x000fe80008000000 */
[----:B------:R-:W-:Y:S04]  /*46a0*/  @UP2 UMOV UR14, UR6 ;  /* 0x00000006000e2c82 */ /* 0x000fe80008000000 */
[----:B------:R-:W-:Y:S01]  /*46b0*/  @UP2 UMOV UR13, UR5 ;  /* 0x00000005000d2c82 */ /* 0x000fe20008000000 */
[----:B------:R-:W-:Y:S05]  /*46c0*/  BRA.U !UP0, `(.L_x_79) ;  /* 0x0000000108c07547 */ /* 0x000fea000b800000 */
[----:B------:R-:W-:Y:S02]  /*46d0*/  UIMAD.WIDE.U32 UR8, UR13, UR35, URZ ;  /* 0x000000230d0872a5 */ /* 0x000fe4000f8e00ff */
[----:B------:R-:W-:Y:S02]  /*46e0*/  UP2UR UR12, UPR, URZ, 0x4 ;  /* 0x00000004ff0c7883 */ /* 0x000fe40008000000 */
[----:B------:R-:W-:Y:S02]  /*46f0*/  UISETP.NE.AND UP2, UPT, UR34, 0x1, UPT ;  /* 0x000000012200788c */ /* 0x000fe4000bf45270 */
[----:B------:R-:W-:Y:S02]  /*4700*/  UIMAD.WIDE.U32 UR10, UR14, UR32, URZ ;  /* 0x000000200e0a72a5 */ /* 0x000fe4000f8e00ff */
[----:B------:R-:W-:Y:S02]  /*4710*/  USEL UR4, UR37, UR39, !UP2 ;  /* 0x0000002725047287 */ /* 0x000fe4000d000000 */
[----:B------:R-:W-:Y:S02]  /*4720*/  UISETP.NE.AND UP0, UPT, UR15, 0x1, UPT ;  /* 0x000000010f00788c */ /* 0x000fe4000bf05270 */
[----:B------:R-:W-:Y:S02]  /*4730*/  UP2UR UR20, UPR, URZ, 0x2 ;  /* 0x00000002ff147883 */ /* 0x000fe40008000000 */
[----:B------:R-:W-:Y:S02]  /*4740*/  UISETP.NE.AND UP1, UPT, UR41, 0x1, UPT ;  /* 0x000000012900788c */ /* 0x000fe4000bf25270 */
[----:B-1----:R-:W-:Y:S02]  /*4750*/  UIMAD.WIDE.U32 UR16, UR4, UR22, URZ ;  /* 0x00000016041072a5 */ /* 0x002fe4000f8e00ff */
[----:B------:R-:W-:Y:S01]  /*4760*/  USEL UR7, UR38, UR40, !UP0 ;  /* 0x0000002826077287 */ /* 0x000fe2000c000000 */
[----:B------:R-:W-:Y:S02]  /*4770*/  UMOV UR5, UR9 ;  /* 0x0000000900057c82 */ /* 0x000fe40008000000 */
[----:B------:R-:W-:Y:S02]  /*4780*/  USHF.R.U32.HI UR6, URZ, UR43, UR5 ;  /* 0x0000002bff067299 */ /* 0x000fe40008011605 */
[----:B------:R-:W-:Y:S02]  /*4790*/  UIMAD.WIDE.U32 UR18, UR7, UR22, URZ ;  /* 0x00000016071272a5 */ /* 0x000fe4000f8e00ff */
[----:B------:R-:W-:Y:S02]  /*47a0*/  USEL UR6, UR13, UR6, !UP2 ;  /* 0x000000060d067287 */ /* 0x000fe4000d000000 */
[----:B------:R-:W-:Y:S01]  /*47b0*/  UISETP.NE.AND UP2, UPT, UR12, URZ, UPT ;  /* 0x000000ff0c00728c */ /* 0x000fe2000bf45270 */
[----:B------:R-:W-:Y:S01]  /*47c0*/  UMOV UR5, UR11 ;  /* 0x0000000b00057c82 */ /* 0x000fe20008000000 */
[----:B------:R-:W-:Y:S02]  /*47d0*/  UIMAD.WIDE.U32 UR10, UR6, UR22, URZ ;  /* 0x00000016060a72a5 */ /* 0x000fe4000f8e00ff */
[----:B------:R-:W-:Y:S03]  /*47e0*/  USHF.R.U32.HI UR8, URZ, UR33, UR5 ;  /* 0x00000021ff087299 */ /* 0x000fe60008011605 */
[----:B------:R-:W-:Y:S02]  /*47f0*/  UMOV UR5, UR17 ;  /* 0x0000001100057c82 */ /* 0x000fe40008000000 */
[----:B------:R-:W-:Y:S03]  /*4800*/  @UP1 USHF.R.U32.HI UR4, URZ, UR23, UR5 ;  /* 0x00000017ff041299 */ /* 0x000fe60008011605 */
[----:B------:R-:W-:Y:S01]  /*4810*/  UMOV UR5, UR19 ;  /* 0x0000001300057c82 */ /* 0x000fe20008000000 */
[----:B------:R-:W-:Y:S02]  /*4820*/  UIMAD UR4, UR41, UR4, URZ ;  /* 0x00000004290472a4 */ /* 0x000fe4000f8e02ff */
[----:B------:R-:W-:Y:S02]  /*4830*/  @UP1 USHF.R.U32.HI UR7, URZ, UR23, UR5 ;  /* 0x00000017ff071299 */ /* 0x000fe40008011605 */
[----:B------:R-:W-:Y:S02]  /*4840*/  USEL UR5, UR14, UR8, !UP0 ;  /* 0x000000080e057287 */ /* 0x000fe4000c000000 */
[----:B------:R-:W-:Y:S02]  /*4850*/  UIMAD UR8, UR41, UR7, URZ ;  /* 0x00000007290872a4 */ /* 0x000fe4000f8e02ff */
[----:B------:R-:W-:Y:S03]  /*4860*/  UISETP.GE.AND UP0, UPT, UR6, UR4, UPT ;  /* 0x000000040600728c */ /* 0x000fe6000bf06270 */
[----:B------:R-:W-:Y:S01]  /*4870*/  UMOV UR4, UR11 ;  /* 0x0000000b00047c82 */ /* 0x000fe20008000000 */
[----:B------:R-:W-:Y:S02]  /*4880*/  UISETP.GE.OR UP0, UPT, UR5, UR8, UP0 ;  /* 0x000000080500728c */ /* 0x000fe40008706670 */
[----:B------:R-:W-:Y:S02]  /*4890*/  USHF.R.U32.HI UR4, URZ, UR23, UR4 ;  /* 0x00000017ff047299 */ /* 0x000fe40008011604 */
[----:B------:R-:W-:Y:S02]  /*48a0*/  UIMAD.WIDE.U32 UR8, UR5, UR22, URZ ;  /* 0x00000016050872a5 */ /* 0x000fe4000f8e00ff */
[----:B------:R-:W-:Y:S04]  /*48b0*/  USEL UR10, UR6, UR4, !UP1 ;  /* 0x00000004060a7287 */ /* 0x000fe8000c800000 */
[----:B------:R-:W-:Y:S01]  /*48c0*/  UIADD3 UR11, UPT, UPT, -UR10, URZ, URZ ;  /* 0x000000ff0a0b7290 */ /* 0x000fe2000fffe1ff */
[----:B------:R-:W-:Y:S02]  /*48d0*/  @!UP0 UMOV UR4, UR9 ;  /* 0x0000000900048c82 */ /* 0x000fe40008000000 */
[----:B------:R-:W-:Y:S02]  /*48e0*/  @!UP0 USHF.R.U32.HI UR4, URZ, UR23, UR4 ;  /* 0x00000017ff048299 */ /* 0x000fe40008011604 */
[----:B------:R-:W-:Y:S02]  /*48f0*/  UIMAD UR8, UR41, UR11, UR6 ;  /* 0x0000000b290872a4 */ /* 0x000fe4000f8e0206 */
[----:B------:R-:W-:Y:S02]  /*4900*/  @!UP0 USEL UR4, UR5, UR4, !UP1 ;  /* 0x0000000405048287 */ /* 0x000fe4000c800000 */
[----:B------:R-:W-:Y:S02]  /*4910*/  UISETP.NE.AND UP1, UPT, UR20, URZ, UPT ;  /* 0x000000ff1400728c */ /* 0x000fe4000bf25270 */
[----:B------:R-:W-:Y:S02]  /*4920*/  @!UP0 UIMAD UR8, UR7, UR8, UR4 ;  /* 0x00000008070882a4 */ /* 0x000fe4000f8e0204 */
[----:B------:R-:W-:Y:S02]  /*4930*/  @!UP0 UIADD3 UR9, UPT, UPT, UR10, -UR4, URZ ;  /* 0x800000040a098290 */ /* 0x000fe4000fffe0ff */
[----:B------:R-:W-:Y:S02]  /*4940*/  UIADD3 UR4, UPT, UPT, -UR5, URZ, URZ ;  /* 0x000000ff05047290 */ /* 0x000fe4000fffe1ff */
[----:B------:R-:W-:Y:S02]  /*4950*/  UIADD3 UR7, UPT, UPT, -UR6, URZ, URZ ;  /* 0x000000ff06077290 */ /* 0x000fe4000fffe1ff */
[----:B------:R-:W-:Y:S02]  /*4960*/  @!UP0 UIMAD UR6, UR9, UR41, UR5 ;  /* 0x00000029090682a4 */ /* 0x000fe4000f8e0205 */
[----:B------:R-:W-:Y:S02]  /*4970*/  UIMAD UR14, UR15, UR4, UR14 ;  /* 0x000000040f0e72a4 */ /* 0x000fe4000f8e020e */
[----:B------:R-:W-:Y:S01]  /*4980*/  UIMAD UR4, UR34, UR7, UR13 ;  /* 0x00000007220472a4 */ /* 0x000fe2000f8e020d */
[----:B------:R-:W-:Y:S02]  /*4990*/  @!UP0 UMOV UR5, UR8 ;  /* 0x0000000800058c82 */ /* 0x000fe40008000000 */
[----:B------:R-:W-:Y:S02]  /*49a0*/  UIMAD UR14, UR5, UR15, UR14 ;  /* 0x0000000f050e72a4 */ /* 0x000fe4000f8e020e */
[----:B------:R-:W-:Y:S11]  /*49b0*/  UIMAD UR13, UR6, UR34, UR4 ;  /* 0x00000022060d72a4 */ /* 0x000ff6000f8e0204 */
[----:B------:R-:W-:Y:S01]  /*49c0*/  @!UPT UIADD3 URZ, UPT, UPT, URZ, URZ, URZ ;  /* 0x000000fffffff290 */ /* 0x000fe2000fffe0ff */
.L_x_79:
[----:B------:R-:W3:Y:S01]  /*49d0*/  @!UP3 LDCU.128 UR8, c[0x0][0xb10] ;  /* 0x00016200ff08b7ac */ /* 0x000ee20008000c00 */
[----:B------:R-:W-:Y:S02]  /*49e0*/  ISETP.NE.U32.AND P0, PT, RZ, UR30, PT ;  /* 0x0000001eff007c0c */ /* 0x000fe4000bf05070 */
[----:B------:R-:W-:Y:S02]  /*49f0*/  SHF.L.U32 R2, R11, 0x1f, RZ ;  /* 0x0000001f0b027819 */ /* 0x000fe400000006ff */
[----:B------:R-:W-:Y:S01]  /*4a00*/  ISETP.NE.AND.EX P0, PT, RZ, UR31, PT, P0 ;  /* 0x0000001fff007c0c */ /* 0x000fe2000bf05300 */
[----:B------:R-:W4:Y:S01]  /*4a10*/  @!UP3 LDCU UR5, c[0x0][0xb0c] ;  /* 0x00016180ff05b7ac */ /* 0x000f220008000800 */
[----:B---3--:R-:W-:Y:S07]  /*4a20*/  UIMAD.WIDE.U32 UR6, UR14, UR8, URZ ;  /* 0x000000080e0672a5 */ /* 0x008fee000f8e00ff */
[----:B------:R-:W-:Y:S01]  /*4a30*/  @!UP3 UMOV UR4, UR7 ;  /* 0x000000070004bc82 */ /* 0x000fe20008000000 */
[----:B----4-:R-:W-:Y:S02]  /*4a40*/  @!UP3 UISETP.NE.AND UP0, UPT, UR5, 0x1, UPT ;  /* 0x000000010500b88c */ /* 0x010fe4000bf05270 */
[----:B------:R-:W-:Y:S02]  /*4a50*/  @!UP3 USHF.R.U32.HI UR4, URZ, UR9, UR4 ;  /* 0x00000009ff04b299 */ /* 0x000fe40008011604 */
[----:B------:R-:W-:Y:S02]  /*4a60*/  UIMAD.WIDE.U32 UR6, UR13, UR11, URZ ;  /* 0x0000000b0d0672a5 */ /* 0x000fe4000f8e00ff */
[----:B------:R-:W-:Y:S02]  /*4a70*/  @!UP3 USEL UR8, UR14, UR4, !UP0 ;  /* 0x000000040e08b287 */ /* 0x000fe4000c000000 */
[----:B------:R-:W-:Y:S03]  /*4a80*/  @!UP3 UISETP.NE.AND UP0, UPT, UR10, 0x1, UPT ;  /* 0x000000010a00b88c */ /* 0x000fe6000bf05270 */
[----:B------:R-:W-:Y:S02]  /*4a90*/  @!UP3 UMOV UR6, UR7 ;  /* 0x000000070006bc82 */ /* 0x000fe40008000000 */
[----:B------:R-:W3:Y:S02]  /*4aa0*/  @!UP3 LDCU UR4, c[0x0][0xb20] ;  /* 0x00016400ff04b7ac */ /* 0x000ee40008000800 */
[----:B---3--:R-:W-:Y:S04]  /*4ab0*/  @!UP3 USHF.R.U32.HI UR6, URZ, UR4, UR6 ;  /* 0x00000004ff06b299 */ /* 0x008fe80008011606 */
[----:B------:R-:W-:Y:S04]  /*4ac0*/  @!UP3 USEL UR6, UR13, UR6, !UP0 ;  /* 0x000000060d06b287 */ /* 0x000fe8000c000000 */
[----:B------:R-:W-:Y:S02]  /*4ad0*/  @!UP3 UIADD3 UR4, UPT, UPT, -UR8, UR6, URZ ;  /* 0x000000060804b290 */ /* 0x000fe4000fffe1ff */
[----:B------:R-:W-:Y:S02]  /*4ae0*/  @!UP3 UIADD3 UR6, UPT, UPT, UR8, -UR6, URZ ;  /* 0x800000060806b290 */ /* 0x000fe4000fffe0ff */
[----:B------:R-:W-:Y:S02]  /*4af0*/  @!UP3 UIMAD UR14, UR4, UR5, UR14 ;  /* 0x00000005040eb2a4 */ /* 0x000fe4000f8e020e */
[----:B------:R-:W-:Y:S01]  /*4b00*/  @!UP3 UIMAD UR13, UR6, UR10, UR13 ;  /* 0x0000000a060db2a4 */ /* 0x000fe2000f8e020d */
[----:B------:R-:W-:Y:S11]  /*4b10*/  BRA.U UP4, `(.L_x_80) ;  /* 0x0000000104107547 */ /* 0x000ff6000b800000 */
[----:B--2---:R-:W-:Y:S04]  /*4b20*/  MOV R0, UR42 ;  /* 0x0000002a00007c02 */ /* 0x004fe80008000f00 */
[----:B------:R-:W-:Y:S04]  /*4b30*/  SHF.L.U32 R3, R0, 0x1f, RZ ;  /* 0x0000001f00037819 */ /* 0x000fe800000006ff */
[----:B------:R-:W2:Y:S02]  /*4b40*/  SYNCS.PHASECHK.TRANS64.TRYWAIT P1, [UR21+0x88], R3 ;  /* 0x00008803ff0075a7 */ /* 0x000ea40008021115 */
[----:B--2---:R-:W-:Y:S05]  /*4b50*/  @!P1 BRA `(.L_x_81) ;  /* 0x0000002800809947 */ /* 0x004fea0003800000 */
.L_x_80:
[----:B------:R-:W-:Y:S05]  /*4b60*/  BRA.U !UP6, `(.L_x_82) ;  /* 0x000000010e387547 */ /* 0x000fea000b800000 */
[----:B------:R-:W-:Y:S01]  /*4b70*/  UPLOP3.LUT UP1, UPT, UPT, UPT, UP5, 0x80, 0x8 ;  /* 0x000000000008789c */ /* 0x000fe20003f2f050 */
[----:B------:R-:W-:Y:S01]  /*4b80*/  HFMA2 R57, -RZ, RZ, 0, 5.9604644775390625e-08 ;  /* 0x00000001ff397431 */ /* 0x000fe200000001ff */
[----:B------:R-:W2:Y:S04]  /*4b90*/  LDCU.64 UR8, c[0x0][0x358] ;  /* 0x00006b00ff0877ac */ /* 0x000ea80008000a00 */
[----:B------:R-:W-:Y:S05]  /*4ba0*/  PLOP3.LUT P1, PT, PT, PT, UP1, 0x80, 0x8 ;  /* 0x000000000008781c */ /* 0x000fea0003f2f018 */
[----:B------:R-:W3:Y:S01]  /*4bb0*/  @UP1 LDCU.64 UR4, c[0x0][0x888] ;  /* 0x00011100ff0417ac */ /* 0x000ee20008000a00 */
[----:B------:R-:W-:Y:S04]  /*4bc0*/  @UP1 UIMAD UR6, UR36, UR30, URZ ;  /* 0x0000001e240612a4 */ /* 0x000fe8000f8e02ff */
[----:B---3--:R-:W-:Y:S06]  /*4bd0*/  @UP1 UIMAD.WIDE UR4, UR6, 0x4, UR4 ;  /* 0x00000004060418a5 */ /* 0x008fec000f8e0204 */
[----:B------:R-:W-:Y:S02]  /*4be0*/  IMAD.U32 R4, RZ, RZ, UR4 ;  /* 0x00000004ff047e24 */ /* 0x000fe4000f8e00ff */
[----:B------:R-:W-:Y:S05]  /*4bf0*/  IMAD.U32 R5, RZ, RZ, UR5 ;  /* 0x00000005ff057e24 */ /* 0x000fea000f8e00ff */
[----:B--2---:R-:W2:Y:S02]  /*4c00*/  @P1 LDG.E R0, desc[UR8][R4.64] ;  /* 0x0000000804001981 */ /* 0x004ea4000c1e1900 */
[----:B--2---:R-:W-:Y:S01]  /*4c10*/  @P1 R2UR UR45, R0 ;  /* 0x00000000002d12ca */ /* 0x004fe200000e0000 */
[----:B------:R-:W-:Y:S05]  /*4c20*/  IMAD.MOV.U32 R0, RZ, RZ, 0x1 ;  /* 0x00000001ff007424 */ /* 0x000fea00078e00ff */
[----:B------:R-:W-:Y:S08]  /*4c30*/  @!P1 PRMT R57, R0, 0x7610, R57 ;  /* 0x0000761000399816 */ /* 0x000ff00000000039 */
[----:B------:R-:W3:Y:S02]  /*4c40*/  @!UP1 LDCU UR45, c[0x0][0x880] ;  /* 0x00011000ff2d97ac */ /* 0x000ee40008000800 */
.L_x_82:
[----:B---3--:R-:W-:Y:S01]  /*4c50*/  @!P0 ISETP.EQ.AND P2, PT, RZ, UR45, PT ;  /* 0x0000002dff008c0c */ /* 0x008fe2000bf42270 */
[----:B------:R-:W-:Y:S01]  /*4c60*/  @!UPT UIADD3 URZ, UPT, UPT, URZ, URZ, URZ ;  /* 0x000000fffffff290 */ /* 0x000fe2000fffe0ff */
[----:B------:R-:W-:Y:S11]  /*4c70*/  @!P0 BRA `(.L_x_83) ;  /* 0x0000000000148947 */ /* 0x000ff60003800000 */
[----:B------:R-:W-:Y:S02]  /*4c80*/  LOP3.LUT P0, RZ, R57, 0xff, RZ, 0xc0, !PT ;  /* 0x000000ff39ff7812 */ /* 0x000fe4000780c0ff */
[----:B------:R-:W-:Y:S04]  /*4c90*/  PLOP3.LUT P2, PT, PT, PT, UP1, 0x80, 0x8 ;  /* 0x000000000008781c */ /* 0x000fe80003f4f018 */
[----:B------:R-:W-:Y:S07]  /*4ca0*/  PLOP3.LUT P2, PT, P2, PT, PT, 0x8, 0x80 ;  /* 0x000000000080781c */ /* 0x000fee000174e170 */
[----:B------:R-:W-:Y:S11]  /*4cb0*/  @P0 ISETP.EQ.AND P2, PT, RZ, UR45, PT ;  /* 0x0000002dff000c0c */ /* 0x000ff6000bf42270 */
[----:B------:R-:W-:Y:S02]  /*4cc0*/  @!UPT UIADD3 URZ, UPT, UPT, URZ, URZ, URZ ;  /* 0x000000fffffff290 */ /* 0x000fe4000fffe0ff */
.L_x_83:
[----:B------:R-:W3:Y:S01]  /*4cd0*/  SYNCS.PHASECHK.TRANS64.TRYWAIT P0, [UR21+0x78], R2 ;  /* 0x00007802ff0075a7 */ /* 0x000ee20008001115 */
[----:B------:R-:W-:Y:S02]  /*4ce0*/  ELECT P1, URZ, PT ;  /* 0x0000000000ff782f */ /* 0x000fe40003820000 */
[----:B------:R-:W-:Y:S01]  /*4cf0*/  IADD3 R10, PT, PT, R10, 0x1, RZ ;  /* 0x000000010a0a7810 */ /* 0x000fe20007ffe0ff */
[----:B---3--:R-:W-:Y:S10]  /*4d00*/  @!P0 BRA `(.L_x_84) ;  /* 0x00000028002c8947 */ /* 0x008ff40003800000 */
.L_x_138:
[----:B------:R-:W-:Y:S01]  /*4d10*/  UPLOP3.LUT UP4, UPT, UPT, UPT, UPT, 0x80, 0x8 ;  /* 0x000000000008789c */ /* 0x000fe20003f8f070 */
[----:B------:R-:W-:Y:S01]  /*4d20*/  PLOP3.LUT P1, PT, P2, P1, PT, 0xf2, 0x2f ;  /* 0x00000000002f781c */ /* 0x000fe20001723e72 */
[----:B------:R-:W-:Y:S01]  /*4d30*/  UMOV UR6, 0x0 ;  /* 0x0000000000067882 */ /* 0x000fe20000000000 */
[----:B------:R-:W-:Y:S01]  /*4d40*/  UMOV UR7, 0x10000000 ;  /* 0x1000000000077882 */ /* 0x000fe20000000000 */
[----:B------:R-:W-:Y:S01]  /*4d50*/  UMOV UR28, UR36 ;  /* 0x00000024001c7c82 */ /* 0x000fe20008000000 */
[----:B------:R-:W-:Y:S01]  /*4d60*/  UMOV UR20, UR36 ;  /* 0x0000002400147c82 */ /* 0x000fe20008000000 */
[----:B------:R-:W-:Y:S01]  /*4d70*/  UMOV UR12, UR36 ;  /* 0x00000024000c7c82 */ /* 0x000fe20008000000 */
[----:B------:R-:W-:Y:S01]  /*4d80*/  R2UR UR44, R59 ;  /* 0x000000003b2c72ca */ /* 0x000fe200000e0000 */
[----:B------:R-:W-:Y:S01]  /*4d90*/  UMOV UR36, UR29 ;  /* 0x0000001d00247c82 */ /* 0x000fe20008000000 */
[----:B------:R-:W-:Y:S05]  /*4da0*/  LOP3.LUT R11, R11, 0x1, RZ, 0x3c, !PT ;  /* 0x000000010b0b7812 */ /* 0x000fea00078e3cff */
[----:B--2---:R-:W-:Y:S01]  /*4db0*/  @!P1 IADD3 R2, P0, PT, R12, 0x580, RZ ;  /* 0x000005800c029810 */ /* 0x004fe20007f1e0ff */
[----:B------:R-:W-:Y:S03]  /*4dc0*/  VOTEU.ALL UP0, P1 ;  /* 0x0000000000ff7886 */ /* 0x000fe60000800000 */
[----:B------:R-:W-:Y:S01]  /*4dd0*/  @!P1 R2UR UR5, R2 ;  /* 0x00000000020592ca */ /* 0x000fe200000e0000 */
[----:B------:R-:W-:Y:S01]  /*4de0*/  @!P1 IMAD.X R0, RZ, RZ, R13, P0 ;  /* 0x000000ffff009224 */ /* 0x000fe200000e060d */
[----:B------:R-:W-:Y:S01]  /*4df0*/  @!UP0 UIMAD UR26, UR48, 0x30, URZ ;  /* 0x00000030301a88a4 */ /* 0x000fe2000f8e02ff */
[----:B------:R-:W-:Y:S01]  /*4e00*/  ISETP.NE.AND P0, PT, R10, 0x2, PT ;  /* 0x000000020a00780c */ /* 0x000fe20003f05270 */
[----:B------:R-:W-:Y:S02]  /*4e10*/  @!UP0 USHF.L.U32 UR27, UR49, 0x6, URZ ;  /* 0x00000006311b8899 */ /* 0x000fe400080006ff */
[----:B------:R-:W-:Y:S01]  /*4e20*/  @!P1 R2UR UR4, R0 ;  /* 0x00000000000492ca */ /* 0x000fe200000e0000 */
[----:B------:R-:W-:Y:S01]  /*4e30*/  @!UP0 UIADD3 UR24, UPT, UPT, UR21, 0x180, URZ ;  /* 0x0000018015188890 */ /* 0x000fe2000fffe0ff */
[----:B------:R-:W-:Y:S01]  /*4e40*/  SEL R0, RZ, 0x1, P0 ;  /* 0x00000001ff007807 */ /* 0x000fe20000000000 */
[----:B------:R-:W-:Y:S01]  /*4e50*/  @!UP0 UIADD3 UR25, UPT, UPT, UR21, 0x70, URZ ;  /* 0x0000007015198890 */ /* 0x000fe2000fffe0ff */
[----:B------:R-:W-:Y:S01]  /*4e60*/  SEL R10, R10, RZ, P0 ;  /* 0x000000ff0a0a7207 */ /* 0x000fe20000000000 */
[----:B------:R-:W-:Y:S01]  /*4e70*/  @!UP0 UIADD3 UR16, UPT, UPT, UR21, 0x580, URZ ;  /* 0x0000058015108890 */ /* 0x000fe2000fffe0ff */
[----:B------:R-:W-:Y:S01]  /*4e80*/  LOP3.LUT R9, R9, R0, RZ, 0x3c, !PT ;  /* 0x0000000009097212 */ /* 0x000fe200078e3cff */
[----:B------:R-:W-:Y:S01]  /*4e90*/  IMAD.U32 R2, RZ, RZ, UR5 ;  /* 0x00000005ff027e24 */ /* 0x000fe2000f8e00ff */
[----:B------:R-:W-:Y:S02]  /*4ea0*/  @!UP0 UIADD3 UR8, UPT, UPT, UR21, 0x980, URZ ;  /* 0x0000098015088890 */ /* 0x000fe4000fffe0ff */
[----:B------:R-:W-:Y:S02]  /*4eb0*/  @!UP0 UIADD3 UR18, UPT, UPT, UR26, 0x10, URZ ;  /* 0x000000101a128890 */ /* 0x000fe4000fffe0ff */
[----:B------:R-:W-:Y:S01]  /*4ec0*/  @!UP0 UIADD3 UR10, UPT, UPT, UR26, 0x20, URZ ;  /* 0x000000201a0a8890 */ /* 0x000fe2000fffe0ff */
[----:B------:R-:W-:Y:S01]  /*4ed0*/  IMAD.U32 R3, RZ, RZ, UR4 ;  /* 0x00000004ff037e24 */ /* 0x000fe2000f8e00ff */
[----:B------:R-:W-:Y:S01]  /*4ee0*/  @!P1 R2UR UR4, R2 ;  /* 0x00000000020492ca */ /* 0x000fe200000e0000 */
[----:B------:R-:W-:Y:S01]  /*4ef0*/  VOTEU.ALL UP0, P1 ;  /* 0x0000000000ff7886 */ /* 0x000fe20000800000 */
[----:B------:R-:W-:Y:S01]  /*4f00*/  UMOV UR17, UR25 ;  /* 0x0000001900117c82 */ /* 0x000fe20008000000 */
[----:B------:R-:W-:Y:S01]  /*4f10*/  UMOV UR19, UR27 ;  /* 0x0000001b00137c82 */ /* 0x000fe20008000000 */
[----:B------:R-:W-:Y:S01]  /*4f20*/  @!P1 R2UR UR5, R3 ;  /* 0x00000000030592ca */ /* 0x000fe200000e0000 */
[----:B------:R-:W-:Y:S01]  /*4f30*/  UMOV UR9, UR25 ;  /* 0x0000001900097c82 */ /* 0x000fe20008000000 */
[----:B------:R-:W-:Y:S01]  /*4f40*/  UMOV UR11, UR27 ;  /* 0x0000001b000b7c82 */ /* 0x000fe20008000000 */
[----:B------:R-:W-:Y:S02]  /*4f50*/  UIADD3 UR48, UPT, UPT, UR13, UR61, URZ ;  /* 0x0000003d0d307290 */ /* 0x000fe4000fffe0ff */
[----:B------:R-:W-:Y:S08]  /*4f60*/  UIADD3 UR49, UPT, UPT, UR14, UR44, URZ ;  /* 0x0000002c0e317290 */ /* 0x000ff0000fffe0ff */
[----:B------:R2:W-:Y:S01]  /*4f70*/  @!UP0 UTMALDG.3D [UR24], [UR4], desc[UR6] ;  /* 0x00000618040085b4 */ /* 0x0005e20008011000 */
[----:B------:R-:W-:Y:S05]  /*4f80*/  VOTEU.ALL UP0, P1 ;  /* 0x0000000000ff7886 */ /* 0x000fea0000800000 */
[----:B------:R2:W-:Y:S01]  /*4f90*/  @!UP0 UTMALDG.3D [UR16], [UR4], desc[UR6] ;  /* 0x00000610040085b4 */ /* 0x0005e20008011000 */
[----:B------:R-:W-:Y:S05]  /*4fa0*/  VOTEU.ALL UP0, P1 ;  /* 0x0000000000ff7886 */ /* 0x000fea0000800000 */
[----:B------:R2:W-:Y:S01]  /*4fb0*/  @!UP0 UTMALDG.3D [UR8], [UR4], desc[UR6] ;  /* 0x00000608040085b4 */ /* 0x0005e20008011000 */
[----:B------:R2:W-:Y:S01]  /*4fc0*/  @!P1 SYNCS.ARRIVE.TRANS64.RED.A0TR RZ, [UR21+0x70], R8 ;  /* 0x00007008ffff99a7 */ /* 0x0005e20008300415 */
[----:B------:R-:W-:Y:S01]  /*4fd0*/  SYNCS.ARRIVE.TRANS64.RED.A1T0 RZ, [UR51], RZ ;  /* 0x000000ffffff79a7 */ /* 0x000fe20008100433 */
[----:B------:R-:W-:Y:S05]  /*4fe0*/  BRA.U UP2, `(.L_x_85) ;  /* 0xfffffff5023c7547 */ /* 0x000fea000b83ffff */
[----:B------:R-:W-:Y:S07]  /*4ff0*/  MOV R0, UR21 ;  /* 0x0000001500007c02 */ /* 0x000fee0008000f00 */
.L_x_86:
[----:B---3--:R-:W-:-:S04]  /*5000*/  SHF.L.U32 R3, R11, 0x1f, RZ ;  /* 0x0000001f0b037819 */ /* 0x008fc800000006ff */
[----:B------:R3:W4:Y:S03]  /*5010*/  SYNCS.PHASECHK.TRANS64.TRYWAIT P0, [R0+URZ+0x78], R3 ;  /* 0x00007803000075a7 */ /* 0x00072600080011ff */
[----:B----4-:R-:W-:Y:S05]  /*5020*/  @!P0 NANOSLEEP.SYNCS 0x989680 ;  /* 0x009896800000895d */ /* 0x010fea0003900000 */
[----:B------:R-:W4:Y:S02]  /*5030*/  @!P0 SYNCS.PHASECHK.TRANS64 P0, [R0+URZ+0x78], R3 ;  /* 0x00007803000085a7 */ /* 0x000f2400080010ff */
[----:B-12-4-:R-:W-:Y:S05]  /*5040*/  @P0 EXIT ;  /* 0x000000000000094d */ /* 0x016fea0003800000 */
[----:B------:R-:W-:Y:S05]  /*5050*/  BRA `(.L_x_86) ;  /* 0xfffffffc00e87947 */ /* 0x000fea000383ffff */
.L_x_77:
[----:B------:R-:W-:-:S06]  /*5060*/  UISETP.GE.AND UP0, UPT, UR18, 0x4, UPT ;  /* 0x000000041200788c */ /* 0x000fcc000bf06270 */
[----:B------:R-:W-:-:S13]  /*5070*/  PLOP3.LUT P0, PT, PT, PT, UP0, 0x80, 0x8 ;  /* 0x000000000008781c */ /* 0x000fda0003f0f008 */
[----:B-1----:R-:W-:Y:S05]  /*5080*/  @!P0 EXIT ;  /* 0x000000000000894d */ /* 0x002fea0003800000 */
[----:B------:R-:W-:Y:S01]  /*5090*/  BAR.SYNC.DEFER_BLOCKING 0x6, 0xa0 ;  /* 0x0182800000007b1d */ /* 0x000fe20000010000 */
[--C-:B------:R-:W-:Y:S01]  /*50a0*/  SHF.R.U32.HI R56, RZ, 0x4, R65.reuse ;  /* 0x00000004ff387819 */ /* 0x100fe20000011641 */
[C---:B------:R-:W-:Y:S01]  /*50b0*/  IMAD.U32 R2, R65.reuse, 0x10000, RZ ;  /* 0x0001000041027824 */ /* 0x040fe200078e00ff */
[----:B------:R-:W-:Y:S01]  /*50c0*/  CS2R R62, SRZ ;  /* 0x00000000003e7805 */ /* 0x000fe2000001ff00 */
[----:B------:R-:W-:Y:S01]  /*50d0*/  IMAD.SHL.U32 R5, R65, 0x10, RZ ;  /* 0x0000001041057824 */ /* 0x000fe200078e00ff */
[----:B------:R-:W-:Y:S01]  /*50e0*/  LOP3.LUT R56, R56, 0x1, RZ, 0xc0, !PT ;  /* 0x0000000138387812 */ /* 0x000fe200078ec0ff */
[----:B------:R-:W-:Y:S02]  /*50f0*/  UMOV UR46, 0x400 ;  /* 0x00000400002e7882 */ /* 0x000fe40000000000 */
[----:B------:R-:W1:Y:S01]  /*5100*/  LDC.64 R54, c[0x0][0x8b0] ;  /* 0x00022c00ff367b82 */ /* 0x000e620000000a00 */
[----:B------:R-:W-:Y:S01]  /*5110*/  ULEA UR46, UR51, UR46, 0x18 ;  /* 0x0000002e332e7291 */ /* 0x000fe2000f8ec0ff */
[----:B------:R-:W-:Y:S01]  /*5120*/  LOP3.LUT R5, R5, 0xf0, RZ, 0xc0, !PT ;  /* 0x000000f005057812 */ /* 0x000fe200078ec0ff */
[----:B------:R-:W-:Y:S01]  /*5130*/  IMAD.MOV.U32 R64, RZ, RZ, RZ ;  /* 0x000000ffff407224 */ /* 0x000fe200078e00ff */
[----:B------:R-:W-:Y:S01]  /*5140*/  LOP3.LUT R56, R56, 0x60, R65, 0xf8, !PT ;  /* 0x0000006038387812 */ /* 0x000fe200078ef841 */
[----:B------:R-:W-:Y:S01]  /*5150*/  IMAD.MOV.U32 R61, RZ, RZ, RZ ;  /* 0x000000ffff3d7224 */ /* 0x000fe200078e00ff */
[----:B------:R-:W-:Y:S01]  /*5160*/  LOP3.LUT R2, R2, 0x600000, RZ, 0xc0, !PT ;  /* 0x0060000002027812 */ /* 0x000fe200078ec0ff */
[----:B------:R-:W2:Y:S01]  /*5170*/  LDCU UR59, c[0x0][0x370] ;  /* 0x00006e00ff3b77ac */ /* 0x000ea20008000800 */
[----:B------:R-:W3:Y:S01]  /*5180*/  LDC.64 R52, c[0x0][0x8a8] ;  /* 0x00022a00ff347b82 */ /* 0x000ee20000000a00 */
[----:B------:R-:W-:Y:S01]  /*5190*/  IMAD R56, R56, 0x8, R5 ;  /* 0x0000000838387824 */ /* 0x000fe200078e0205 */
[----:B------:R-:W-:Y:S01]  /*51a0*/  LOP3.LUT R65, R65, 0x60, RZ, 0xc0, !PT ;  /* 0x0000006041417812 */ /* 0x000fe200078ec0ff */
[----:B------:R-:W4:Y:S01]  /*51b0*/  LDCU UR44, c[0x0][0xb0c] ;  /* 0x00016180ff2c77ac */ /* 0x000f220008000800 */
[----:B------:R-:W1:Y:S01]  /*51c0*/  LDCU UR40, c[0x0][0xb30] ;  /* 0x00016600ff2877ac */ /* 0x000e620008000800 */
[----:B------:R-:W2:Y:S01]  /*51d0*/  LDS R3, [UR46+0x140] ;  /* 0x0001402eff037984 */ /* 0x000ea20008000800 */
[----:B------:R-:W1:Y:S01]  /*51e0*/  LDCU.64 UR56, c[0x0][0x888] ;  /* 0x00011100ff3877ac */ /* 0x000e620008000a00 */
[----:B------:R-:W1:Y:S01]  /*51f0*/  LDCU.64 UR42, c[0x0][0xb28] ;  /* 0x00016500ff2a77ac */ /* 0x000e620008000a00 */
[----:B------:R-:W1:Y:S01]  /*5200*/  LDCU.64 UR62, c[0x0][0x890] ;  /* 0x00011200ff3e77ac */ /* 0x000e620008000a00 */
[----:B------:R-:W1:Y:S01]  /*5210*/  LDCU.128 UR52, c[0x0][0xb10] ;  /* 0x00016200ff3477ac */ /* 0x000e620008000c00 */
[----:B------:R-:W1:Y:S01]  /*5220*/  LDCU UR58, c[0x0][0x374] ;  /* 0x00006e80ff3a77ac */ /* 0x000e620008000800 */
[----:B------:R-:W-:Y:S01]  /*5230*/  UMOV UR39, URZ ;  /* 0x000000ff00277c82 */ /* 0x000fe20008000000 */
[----:B-12-4-:R-:W-:-:S07]  /*5240*/  IMAD.IADD R2, R3, 0x1, R2 ;  /* 0x0000000103027824 */ /* 0x016fce00078e0202 */
.L_x_101:
[----:B------:R-:W-:Y:S02]  /*5250*/  LEA R8, R61, UR46, 0x3 ;  /* 0x0000002e3d087c11 */ /* 0x000fe4000f8e18ff */
[----:B------:R-:W-:Y:S02]  /*5260*/  SHF.L.U32 R3, R63, 0x1f, RZ ;  /* 0x0000001f3f037819 */ /* 0x000fe400000006ff */
[----:B------:R-:W-:Y:S02]  /*5270*/  LEA R5, R61, UR46, 0x4 ;  /* 0x0000002e3d057c11 */ /* 0x000fe4000f8e20ff */
[----:B-1----:R-:W1:Y:S02]  /*5280*/  SYNCS.PHASECHK.TRANS64.TRYWAIT P0, [R8+URZ+0x90], R3 ;  /* 0x00009003080075a7 */ /* 0x002e6400080011ff */
[----:B-12---:R-:W-:Y:S05]  /*5290*/  @!P0 BRA `(.L_x_87) ;  /* 0x0000002000e08947 */ /* 0x006fea0003800000 */
.L_x_139:
[----:B------:R-:W2:Y:S01]  /*52a0*/  LDS.128 R4, [R5+0x120] ;  /* 0x0001200005047984 */ /* 0x000ea20000000c00 */
[----:B------:R-:W-:Y:S01]  /*52b0*/  UISETP.GE.AND UP0, UPT, UR41, 0x1, UPT ;  /* 0x000000012900788c */ /* 0x000fe2000bf06270 */
[----:B------:R-:W-:Y:S01]  /*52c0*/  @!PT LDS RZ, [RZ] ;  /* 0x00000000fffff984 */ /* 0x000fe20000000800 */
[----:B------:R-:W-:Y:S01]  /*52d0*/  @!PT LDS RZ, [RZ] ;  /* 0x00000000fffff984 */ /* 0x000fe20000000800 */
[----:B------:R-:W-:Y:S01]  /*52e0*/  @!PT LDS RZ, [RZ] ;  /* 0x00000000fffff984 */ /* 0x000fe20000000800 */
[----:B------:R-:W-:Y:S01]  /*52f0*/  @!PT LDS RZ, [RZ] ;  /* 0x00000000fffff984 */ /* 0x000fe20000000800 */
[----:B------:R4:W-:Y:S06]  /*5300*/  MEMBAR.ALL.CTA ;  /* 0x0000000000007992 */ /* 0x0009ec0000008000 */
[----:B----4-:R-:W4:Y:S01]  /*5310*/  FENCE.VIEW.ASYNC.S ;  /* 0x00000000000073c6 */ /* 0x010f220000000000 */
[----:B--2---:R-:W-:Y:S11]  /*5320*/  LOP3.LUT P0, RZ, R6, 0x1, RZ, 0xc0, !PT ;  /* 0x0000000106ff7812 */ /* 0x004ff6000780c0ff */
[----:B------:R-:W-:Y:S02]  /*5330*/  @!UPT UIADD3 URZ, UPT, UPT, URZ, URZ, URZ ;  /* 0x000000fffffff290 */ /* 0x000fe4000fffe0ff */
[----:B----4-:R-:W-:Y:S01]  /*5340*/  VOTEU.ANY UP1, P0 ;  /* 0x0000000000ff7886 */ /* 0x010fe20000020100 */
[----:B------:R-:W-:Y:S01]  /*5350*/  PLOP3.LUT P0, PT, PT, PT, UP1, 0x80, 0x8 ;  /* 0x000000000008781c */ /* 0x000fe20003f0f018 */
[----:B------:R-:W-:Y:S11]  /*5360*/  UP2UR UR50, UPR, URZ, 0x2 ;  /* 0x00000002ff327883 */ /* 0x000ff60008000000 */
[----:B------:R-:W-:Y:S01]  /*5370*/  @!UPT UIADD3 URZ, UPT, UPT, URZ, URZ, URZ ;  /* 0x000000fffffff290 */ /* 0x000fe2000fffe0ff */
[----:B------:R-:W-:Y:S02]  /*5380*/  @P0 SHF.R.U32.HI R0, RZ, 0x10, R5 ;  /* 0x00000010ff000819 */ /* 0x000fe40000011605 */
[----:B-1----:R-:W-:Y:S02]  /*5390*/  @P0 MOV R3, R4 ;  /* 0x0000000400030202 */ /* 0x002fe40000000f00 */
        /* <DEDUP_REMOVED lines=11> */
[----:B------:R-:W2:Y:S01]  /*5450*/  LDCU UR12, c[0x0][0xb20] ;  /* 0x00016400ff0c77ac */ /* 0x000ea20008000800 */
[----:B------:R-:W-:Y:S02]  /*5460*/  UIMAD.WIDE.U32 UR4, UR58, UR55, URZ ;  /* 0x000000373a0472a5 */ /* 0x000fe4000f8e00ff */
[----:B------:R-:W-:Y:S02]  /*5470*/  UIMAD.WIDE.U32 UR6, UR59, UR52, URZ ;  /* 0x000000343b0672a5 */ /* 0x000fe4000f8e00ff */
[----:B------:R-:W-:Y:S02]  /*5480*/  UISETP.NE.AND UP0, UPT, UR54, 0x1, UPT ;  /* 0x000000013600788c */ /* 0x000fe4000bf05270 */
[----:B------:R-:W-:Y:S02]  /*5490*/  UIMAD.WIDE.U32 UR8, UR37, UR55, URZ ;  /* 0x00000037250872a5 */ /* 0x000fe4000f8e00ff */
[----:B------:R-:W-:Y:S02]  /*54a0*/  UISETP.NE.AND UP1, UPT, UR44, 0x1, UPT ;  /* 0x000000012c00788c */ /* 0x000fe4000bf25270 */
[----:B------:R-:W-:Y:S02]  /*54b0*/  UIMAD.WIDE.U32 UR10, UR38, UR52, URZ ;  /* 0x00000034260a72a5 */ /* 0x000fe4000f8e00ff */
[----:B------:R-:W-:Y:S01]  /*54c0*/  UISETP.NE.AND UP2, UPT, UR41, 0x1, UPT ;  /* 0x000000012900788c */ /* 0x000fe2000bf45270 */
[----:B------:R-:W-:Y:S02]  /*54d0*/  UMOV UR4, UR5 ;  /* 0x0000000500047c82 */ /* 0x000fe40008000000 */
[----:B--2---:R-:W-:Y:S03]  /*54e0*/  USHF.R.U32.HI UR5, URZ, UR12, UR4 ;  /* 0x0000000cff057299 */ /* 0x004fe60008011604 */
[----:B------:R-:W-:Y:S02]  /*54f0*/  UMOV UR4, UR7 ;  /* 0x0000000700047c82 */ /* 0x000fe40008000000 */
[----:B------:R-:W-:Y:S02]  /*5500*/  USHF.R.U32.HI UR7, URZ, UR53, UR4 ;  /* 0x00000035ff077299 */ /* 0x000fe40008011604 */
[----:B------:R-:W-:Y:S02]  /*5510*/  USEL UR4, UR58, UR5, !UP0 ;  /* 0x000000053a047287 */ /* 0x000fe4000c000000 */
[----:B------:R-:W-:Y:S01]  /*5520*/  USEL UR7, UR59, UR7, !UP1 ;  /* 0x000000073b077287 */ /* 0x000fe2000c800000 */
[----:B------:R-:W-:Y:S01]  /*5530*/  UMOV UR5, UR9 ;  /* 0x0000000900057c82 */ /* 0x000fe20008000000 */
[----:B------:R-:W-:Y:S02]  /*5540*/  UIMAD.WIDE.U32 UR8, UR4, UR42, URZ ;  /* 0x0000002a040872a5 */ /* 0x000fe4000f8e00ff */
[----:B------:R-:W-:Y:S03]  /*5550*/  USHF.R.U32.HI UR6, URZ, UR12, UR5 ;  /* 0x0000000cff067299 */ /* 0x000fe60008011605 */
[----:B------:R-:W-:Y:S01]  /*5560*/  UMOV UR5, UR11 ;  /* 0x0000000b00057c82 */ /* 0x000fe20008000000 */
[----:B------:R-:W-:Y:S02]  /*5570*/  UIMAD.WIDE.U32 UR10, UR7, UR42, URZ ;  /* 0x0000002a070a72a5 */ /* 0x000fe4000f8e00ff */
[----:B------:R-:W-:Y:S02]  /*5580*/  USEL UR6, UR37, UR6, !UP0 ;  /* 0x0000000625067287 */ /* 0x000fe4000c000000 */
[----:B------:R-:W-:Y:S01]  /*5590*/  USHF.R.U32.HI UR5, URZ, UR53, UR5 ;  /* 0x00000035ff057299 */ /* 0x000fe20008011605 */
[----:B------:R-:W-:Y:S02]  /*55a0*/  UMOV UR8, UR9 ;  /* 0x0000000900087c82 */ /* 0x000fe40008000000 */
[----:B------:R-:W-:Y:S01]  /*55b0*/  UMOV UR10, UR11 ;  /* 0x0000000b000a7c82 */ /* 0x000fe20008000000 */
[----:B------:R-:W-:Y:S02]  /*55c0*/  @UP2 USHF.R.U32.HI UR4, URZ, UR43, UR8 ;  /* 0x0000002bff042299 */ /* 0x000fe40008011608 */
[----:B------:R-:W-:Y:S02]  /*55d0*/  @UP2 USHF.R.U32.HI UR7, URZ, UR43, UR10 ;  /* 0x0000002bff072299 */ /* 0x000fe4000801160a */
[----:B------:R-:W-:Y:S02]  /*55e0*/  UIMAD UR4, UR41, UR4, URZ ;  /* 0x00000004290472a4 */ /* 0x000fe4000f8e02ff */
[----:B------:R-:W-:Y:S02]  /*55f0*/  UIMAD.WIDE.U32 UR10, UR6, UR42, URZ ;  /* 0x0000002a060a72a5 */ /* 0x000fe4000f8e00ff */
[----:B------:R-:W-:Y:S02]  /*5600*/  USEL UR5, UR38, UR5, !UP1 ;  /* 0x0000000526057287 */ /* 0x000fe4000c800000 */
[----:B------:R-:W-:Y:S02]  /*5610*/  UIMAD UR8, UR41, UR7, URZ ;  /* 0x00000007290872a4 */ /* 0x000fe4000f8e02ff */
[----:B------:R-:W-:Y:S03]  /*5620*/  UISETP.GE.AND UP0, UPT, UR6, UR4, UPT ;  /* 0x000000040600728c */ /* 0x000fe6000bf06270 */
[----:B------:R-:W-:Y:S01]  /*5630*/  UMOV UR4, UR11 ;  /* 0x0000000b00047c82 */ /* 0x000fe20008000000 */
[----:B------:R-:W-:Y:S02]  /*5640*/  UISETP.GE.OR UP0, UPT, UR5, UR8, UP0 ;  /* 0x000000080500728c */ /* 0x000fe40008706670 */
[----:B------:R-:W-:Y:S02]  /*5650*/  USHF.R.U32.HI UR4, URZ, UR43, UR4 ;  /* 0x0000002bff047299 */ /* 0x000fe40008011604 */
[----:B------:R-:W-:Y:S02]  /*5660*/  UIMAD.WIDE.U32 UR8, UR5, UR42, URZ ;  /* 0x0000002a050872a5 */ /* 0x000fe4000f8e00ff */
[----:B------:R-:W-:Y:S02]  /*5670*/  USEL UR11, UR6, UR4, !UP2 ;  /* 0x00000004060b7287 */ /* 0x000fe4000d000000 */
[----:B------:R-:W-:Y:S02]  /*5680*/  UIADD3 UR8, UPT, UPT, -UR5, URZ, URZ ;  /* 0x000000ff05087290 */ /* 0x000fe4000fffe1ff */
[----:B------:R-:W-:Y:S01]  /*5690*/  UIADD3 UR10, UPT, UPT, -UR11, URZ, URZ ;  /* 0x000000ff0b0a7290 */ /* 0x000fe2000fffe1ff */
[----:B------:R-:W-:Y:S01]  /*56a0*/  @!UP0 UMOV UR4, UR9 ;  /* 0x0000000900048c82 */ /* 0x000fe20008000000 */
[----:B------:R-:W-:Y:S02]  /*56b0*/  UIADD3 UR9, UPT, UPT, -UR6, URZ, URZ ;  /* 0x000000ff06097290 */ /* 0x000fe4000fffe1ff */
[----:B------:R-:W-:Y:S02]  /*56c0*/  @!UP0 USHF.R.U32.HI UR4, URZ, UR43, UR4 ;  /* 0x0000002bff048299 */ /* 0x000fe40008011604 */
[----:B------:R-:W-:Y:S02]  /*56d0*/  UIMAD UR10, UR41, UR10, UR6 ;  /* 0x0000000a290a72a4 */ /* 0x000fe4000f8e0206 */
[----:B------:R-:W-:Y:S04]  /*56e0*/  @!UP0 USEL UR4, UR5, UR4, !UP2 ;  /* 0x0000000405048287 */ /* 0x000fe8000d000000 */
[----:B------:R-:W-:Y:S02]  /*56f0*/  @!UP0 UIMAD UR10, UR7, UR10, UR4 ;  /* 0x0000000a070a82a4 */ /* 0x000fe4000f8e0204 */
[----:B------:R-:W-:Y:S02]  /*5700*/  @!UP0 UIADD3 UR11, UPT, UPT, UR11, -UR4, URZ ;  /* 0x800000040b0b8290 */ /* 0x000fe4000fffe0ff */
[----:B------:R-:W-:Y:S02]  /*5710*/  UIMAD UR7, UR44, UR8, UR38 ;  /* 0x000000082c0772a4 */ /* 0x000fe4000f8e0226 */
[----:B------:R-:W-:Y:S02]  /*5720*/  @!UP0 UIMAD UR6, UR11, UR41, UR5 ;  /* 0x000000290b0682a4 */ /* 0x000fe4000f8e0205 */
[----:B------:R-:W-:Y:S01]  /*5730*/  UIMAD UR4, UR54, UR9, UR37 ;  /* 0x00000009360472a4 */ /* 0x000fe2000f8e0225 */
[----:B------:R-:W-:Y:S02]  /*5740*/  @!UP0 UMOV UR5, UR10 ;  /* 0x0000000a00058c82 */ /* 0x000fe40008000000 */
[----:B------:R-:W-:Y:S02]  /*5750*/  UIMAD UR38, UR5, UR44, UR7 ;  /* 0x0000002c052672a4 */ /* 0x000fe4000f8e0207 */
[----:B------:R-:W-:Y:S11]  /*5760*/  UIMAD UR37, UR6, UR54, UR4 ;  /* 0x00000036062572a4 */ /* 0x000ff6000f8e0204 */
[----:B------:R-:W-:Y:S01]  /*5770*/  @!UPT UIADD3 URZ, UPT, UPT, URZ, URZ, URZ ;  /* 0x000000fffffff290 */ /* 0x000fe2000fffe0ff */
.L_x_88:
[----:B------:R-:W-:Y:S01]  /*5780*/  UISETP.NE.AND UP0, UPT, UR40, 0x1, UPT ;  /* 0x000000012800788c */ /* 0x000fe2000bf05270 */
[----:B------:R-:W-:Y:S01]  /*5790*/  ISETP.NE.U32.AND P1, PT, R54, RZ, PT ;  /* 0x000000ff3600720c */ /* 0x000fe20003f25070 */
[----:B------:R-:W-:Y:S03]  /*57a0*/  UISETP.NE.U32.AND UP3, UPT, UR62, URZ, UPT ;  /* 0x000000ff3e00728c */ /* 0x000fe6000bf65070 */
[----:B------:R-:W-:Y:S01]  /*57b0*/  ISETP.NE.AND.EX P1, PT, R55, RZ, PT, P1 ;  /* 0x000000ff3700720c */ /* 0x000fe20003f25310 */
[----:B------:R-:W-:Y:S05]  /*57c0*/  UISETP.NE.AND.EX UP3, UPT, UR63, URZ, UPT, UP3 ;  /* 0x000000ff3f00728c */ /* 0x000fea000bf65330 */
[----:B------:R-:W2:Y:S01]  /*57d0*/  @!UP0 LDCU.128 UR12, c[0x0][0xb10] ;  /* 0x00016200ff0c87ac */ /* 0x000ea20008000c00 */
[----:B------:R-:W4:Y:S01]  /*57e0*/  @!UP0 LDCU UR5, c[0x0][0xb0c] ;  /* 0x00016180ff0587ac */ /* 0x000f220008000800 */
[----:B------:R-:W3:Y:S01]  /*57f0*/  @!UP0 LDCU UR10, c[0x0][0xb20] ;  /* 0x00016400ff0a87ac */ /* 0x000ee20008000800 */
[----:B--2---:R-:W-:Y:S02]  /*5800*/  UIMAD.WIDE.U32 UR8, UR38, UR12, URZ ;  /* 0x0000000c260872a5 */ /* 0x004fe4000f8e00ff */
[----:B------:R-:W-:Y:S02]  /*5810*/  UIMAD.WIDE.U32 UR6, UR37, UR15, URZ ;  /* 0x0000000f250672a5 */ /* 0x000fe4000f8e00ff */
[----:B------:R-:W-:Y:S03]  /*5820*/  @!UP0 UISETP.NE.AND UP1, UPT, UR14, 0x1, UPT ;  /* 0x000000010e00888c */ /* 0x000fe6000bf25270 */
[----:B------:R-:W-:Y:S01]  /*5830*/  @!UP0 UMOV UR4, UR9 ;  /* 0x0000000900048c82 */ /* 0x000fe20008000000 */
[----:B----4-:R-:W-:Y:S02]  /*5840*/  @!UP0 UISETP.NE.AND UP2, UPT, UR5, 0x1, UPT ;  /* 0x000000010500888c */ /* 0x010fe4000bf45270 */
[----:B------:R-:W-:Y:S01]  /*5850*/  @!UP0 USHF.R.U32.HI UR4, URZ, UR13, UR4 ;  /* 0x0000000dff048299 */ /* 0x000fe20008011604 */
[----:B------:R-:W-:Y:S02]  /*5860*/  @!UP0 UMOV UR6, UR7 ;  /* 0x0000000700068c82 */ /* 0x000fe40008000000 */
[----:B---3--:R-:W-:Y:S02]  /*5870*/  @!UP0 USHF.R.U32.HI UR6, URZ, UR10, UR6 ;  /* 0x0000000aff068299 */ /* 0x008fe40008011606 */
[----:B------:R-:W-:Y:S02]  /*5880*/  @!UP0 USEL UR7, UR38, UR4, !UP2 ;  /* 0x0000000426078287 */ /* 0x000fe4000d000000 */
[----:B------:R-:W-:Y:S04]  /*5890*/  @!UP0 USEL UR6, UR37, UR6, !UP1 ;  /* 0x0000000625068287 */ /* 0x000fe8000c800000 */
[----:B------:R-:W-:Y:S02]  /*58a0*/  @!UP0 UIADD3 UR4, UPT, UPT, -UR7, UR6, URZ ;  /* 0x0000000607048290 */ /* 0x000fe4000fffe1ff */
[----:B------:R-:W-:Y:S02]  /*58b0*/  @!UP0 UIADD3 UR6, UPT, UPT, UR7, -UR6, URZ ;  /* 0x8000000607068290 */ /* 0x000fe4000fffe0ff */
[----:B------:R-:W-:Y:S02]  /*58c0*/  @!UP0 UIMAD UR38, UR4, UR5, UR38 ;  /* 0x00000005042682a4 */ /* 0x000fe4000f8e0226 */
[----:B------:R-:W-:Y:S01]  /*58d0*/  @!UP0 UIMAD UR37, UR6, UR14, UR37 ;  /* 0x0000000e062582a4 */ /* 0x000fe2000f8e0225 */
[----:B------:R-:W-:Y:S11]  /*58e0*/  BRA.U !UP3, `(.L_x_89) ;  /* 0x000000010b407547 */ /* 0x000ff6000b800000 */
[----:B------:R-:W-:Y:S01]  /*58f0*/  UISETP.NE.U32.AND UP0, UPT, UR56, URZ, UPT ;  /* 0x000000ff3800728c */ /* 0x000fe2000bf05070 */
[----:B------:R-:W-:Y:S01]  /*5900*/  HFMA2 R57, -RZ, RZ, 0, 5.9604644775390625e-08 ;  /* 0x00000001ff397431 */ /* 0x000fe200000001ff */
[----:B------:R-:W2:Y:S01]  /*5910*/  LDCU.64 UR8, c[0x0][0x358] ;  /* 0x00006b00ff0877ac */ /* 0x000ea20008000a00 */
[----:B-1----:R-:W-:Y:S01]  /*5920*/  IMAD.MOV.U32 R0, RZ, RZ, 0x1 ;  /* 0x00000001ff007424 */ /* 0x002fe200078e00ff */
[----:B------:R-:W-:Y:S06]  /*5930*/  UISETP.NE.AND.EX UP0, UPT, UR57, URZ, UPT, UP0 ;  /* 0x000000ff3900728c */ /* 0x000fec000bf05300 */
[----:B------:R-:W-:Y:S05]  /*5940*/  PLOP3.LUT P0, PT, PT, PT, UP0, 0x80, 0x8 ;  /* 0x000000000008781c */ /* 0x000fea0003f0f008 */
[----:B------:R-:W1:Y:S01]  /*5950*/  @UP0 LDCU.64 UR4, c[0x0][0x888] ;  /* 0x00011100ff0407ac */ /* 0x000e620008000a00 */
[----:B------:R-:W-:Y:S07]  /*5960*/  @UP0 UIMAD UR6, UR36, UR62, URZ ;  /* 0x0000003e240602a4 */ /* 0x000fee000f8e02ff */
[----:B------:R-:W-:Y:S01]  /*5970*/  @!P0 PRMT R57, R0, 0x7610, R57 ;  /* 0x0000761000398816 */ /* 0x000fe20000000039 */
[----:B-1----:R-:W-:Y:S06]  /*5980*/  @UP0 UIMAD.WIDE UR4, UR6, 0x4, UR4 ;  /* 0x00000004060408a5 */ /* 0x002fec000f8e0204 */
[----:B------:R-:W-:Y:S02]  /*5990*/  IMAD.U32 R4, RZ, RZ, UR4 ;  /* 0x00000004ff047e24 */ /* 0x000fe4000f8e00ff */
[----:B------:R-:W-:Y:S05]  /*59a0*/  IMAD.U32 R5, RZ, RZ, UR5 ;  /* 0x00000005ff057e24 */ /* 0x000fea000f8e00ff */
[----:B--2---:R-:W2:Y:S02]  /*59b0*/  @P0 LDG.E R4, desc[UR8][R4.64] ;  /* 0x0000000804040981 */ /* 0x004ea4000c1e1900 */
[----:B--2---:R-:W-:Y:S11]  /*59c0*/  @P0 R2UR UR45, R4 ;  /* 0x00000000042d02ca */ /* 0x004ff600000e0000 */
[----:B------:R-:W-:Y:S03]  /*59d0*/  @!UPT UIADD3 URZ, UPT, UPT, URZ, URZ, URZ ;  /* 0x000000fffffff290 */ /* 0x000fe6000fffe0ff */
[----:B------:R-:W2:Y:S02]  /*59e0*/  @!UP0 LDCU UR45, c[0x0][0x880] ;  /* 0x00011000ff2d87ac */ /* 0x000ea40008000800 */
.L_x_89:
[----:B------:R-:W-:Y:S05]  /*59f0*/  @!P1 BRA `(.L_x_90) ;  /* 0x0000000000249947 */ /* 0x000fea0003800000 */
[----:B------:R-:W-:Y:S01]  /*5a00*/  ISETP.NE.U32.AND P0, PT, R52, RZ, PT ;  /* 0x000000ff3400720c */ /* 0x000fe20003f05070 */
[----:B------:R-:W3:Y:S03]  /*5a10*/  LDCU.64 UR4, c[0x0][0x358] ;  /* 0x00006b00ff0477ac */ /* 0x000ee60008000a00 */
[----:B------:R-:W-:Y:S11]  /*5a20*/  ISETP.NE.AND.EX P0, PT, R53, RZ, PT, P0 ;  /* 0x000000ff3500720c */ /* 0x000ff60003f05300 */
[----:B------:R-:W-:Y:S02]  /*5a30*/  @!UPT UIADD3 URZ, UPT, UPT, URZ, URZ, URZ ;  /* 0x000000fffffff290 */ /* 0x000fe4000fffe0ff */
[----:B------:R-:W4:Y:S01]  /*5a40*/  @P0 LDC.64 R4, c[0x0][0x8a8] ;  /* 0x00022a00ff040b82 */ /* 0x000f220000000a00 */
[----:B-1----:R-:W-:Y:S04]  /*5a50*/  @P0 IMAD R0, R54, UR36, RZ ;  /* 0x0000002436000c24 */ /* 0x002fe8000f8e02ff */
[----:B----4-:R-:W-:Y:S05]  /*5a60*/  @P0 IMAD.WIDE R4, R0, 0x4, R4 ;  /* 0x0000000400040825 */ /* 0x010fea00078e0204 */
[----:B---3-5:R3:W5:Y:S02]  /*5a70*/  @P0 LDG.E R16, desc[UR4][R4.64] ;  /* 0x0000000404100981 */ /* 0x028764000c1e1900 */
[----:B---3--:R-:W4:Y:S02]  /*5a80*/  @!P0 LDC R16, c[0x0][0x8a0] ;  /* 0x00022800ff108b82 */ /* 0x008f240000000800 */
.L_x_90:
[----:B------:R-:W-:Y:S01]  /*5a90*/  R2UR UR4, R60 ;  /* 0x000000003c0472ca */ /* 0x000fe200000e0000 */
[----:B------:R-:W-:Y:S01]  /*5aa0*/  UPLOP3.LUT UP1, UPT, UPT, UPT, UPT, 0x40, 0x4 ;  /* 0x000000000004789c */ /* 0x000fe20003f2e870 */
[----:B------:R-:W-:Y:S01]  /*5ab0*/  SHF.L.U32 R3, R64, 0x1f, RZ ;  /* 0x0000001f40037819 */ /* 0x000fe200000006ff */
[----:B------:R-:W-:Y:S01]  /*5ac0*/  ULEA UR47, UR39, UR46, 0x3 ;  /* 0x0000002e272f7291 */ /* 0x000fe2000f8e18ff */
[----:B------:R-:W-:Y:S01]  /*5ad0*/  PLOP3.LUT P3, PT, PT, PT, PT, 0x8, 0x80 ;  /* 0x000000000080781c */ /* 0x000fe20003f6e170 */
[----:B------:R-:W-:Y:S01]  /*5ae0*/  VIADD R61, R61, 0x1 ;  /* 0x000000013d3d7836 */ /* 0x000fe20000000000 */
[----:B------:R-:W-:Y:S02]  /*5af0*/  CS2R R22, SRZ ;  /* 0x0000000000167805 */ /* 0x000fe4000001ff00 */
[----:B------:R-:W-:Y:S02]  /*5b00*/  CS2R R18, SRZ ;  /* 0x0000000000127805 */ /* 0x000fe4000001ff00 */
[----:B------:R-:W-:Y:S03]  /*5b10*/  CS2R R40, SRZ ;  /* 0x0000000000287805 */ /* 0x000fe6000001ff00 */
[----:B------:R-:W-:Y:S06]  /*5b20*/  UISETP.NE.AND UP4, UPT, UR4, URZ, UPT ;  /* 0x000000ff0400728c */ /* 0x000fec000bf85270 */
[----:B------:R-:W-:Y:S05]  /*5b30*/  PLOP3.LUT P1, PT, PT, PT, UP4, 0x80, 0x8 ;  /* 0x000000000008781c */ /* 0x000fea0003f2f048 */
[----:B------:R-:W3:Y:S01]  /*5b40*/  @UP4 LDCU.64 UR4, c[0x0][0x888] ;  /* 0x00011100ff0447ac */ /* 0x000ee20008000a00 */
[----:B------:R-:W-:Y:S07]  /*5b50*/  @UP4 UPLOP3.LUT UP1, UPT, UPT, UPT, UP3, 0x80, 0x8 ;  /* 0x000000000008489c */ /* 0x000fee0003f2f030 */
[----:B------:R-:W-:Y:S01]  /*5b60*/  @P1 LOP3.LUT P0, RZ, R57, 0xff, RZ, 0xc0, !PT ;  /* 0x000000ff39ff1812 */ /* 0x000fe2000780c0ff */
[----:B--2---:R-:W-:Y:S02]  /*5b70*/  @UP4 UISETP.NE.AND UP2, UPT, UR45, URZ, UPT ;  /* 0x000000ff2d00428c */ /* 0x004fe4000bf45270 */
[----:B---3--:R-:W-:Y:S02]  /*5b80*/  @UP4 UISETP.NE.U32.AND UP0, UPT, UR4, URZ, UPT ;  /* 0x000000ff0400428c */ /* 0x008fe4000bf05070 */
[----:B------:R-:W-:Y:S02]  /*5b90*/  @UP4 USEL UR4, URZ, 0xffffffff, UP2 ;  /* 0xffffffffff044887 */ /* 0x000fe40009000000 */
[----:B------:R-:W-:Y:S04]  /*5ba0*/  @UP4 UISETP.NE.AND.EX UP0, UPT, UR5, URZ, UPT, UP0 ;  /* 0x000000ff0500428c */ /* 0x000fe8000bf05300 */
[----:B------:R-:W-:Y:S03]  /*5bb0*/  @UP4 USEL UR5, URZ, 0xffffffff, UP0 ;  /* 0xffffffffff054887 */ /* 0x000fe60008000000 */
[----:B------:R-:W-:Y:S01]  /*5bc0*/  @P1 VOTEU.ANY UP0, P0 ;  /* 0x0000000000ff1886 */ /* 0x000fe20000000100 */
[----:B------:R-:W-:Y:S04]  /*5bd0*/  @UP1 USEL UR4, UR5, UR4, !UP0 ;  /* 0x0000000405041287 */ /* 0x000fe8000c000000 */
[----:B------:R-:W-:Y:S04]  /*5be0*/  @UP4 ULOP3.LUT UR4, UR4, 0x1, URZ, 0xc0, !UPT ;  /* 0x0000000104044892 */ /* 0x000fe8000f8ec0ff */
[----:B------:R-:W-:Y:S06]  /*5bf0*/  UISETP.NE.U32.OR UP0, UPT, UR4, 0x1, !UP4 ;  /* 0x000000010400788c */ /* 0x000fec000e705470 */
[----:B------:R-:W-:Y:S11]  /*5c00*/  PLOP3.LUT P0, PT, PT, PT, UP0, 0x80, 0x8 ;  /* 0x000000000008781c */ /* 0x000ff60003f0f008 */
[----:B------:R-:W-:Y:S02]  /*5c10*/  @!UPT UIADD3 URZ, UPT, UPT, URZ, URZ, URZ ;  /* 0x000000fffffff290 */ /* 0x000fe4000fffe0ff */
[----:B-1----:R-:W-:Y:S04]  /*5c20*/  @P0 SHF.L.U32 R0, R62, 0x1f, RZ ;  /* 0x0000001f3e000819 */ /* 0x002fe800000006ff */
[----:B------:R-:W1:Y:S01]  /*5c30*/  @P0 SYNCS.PHASECHK.TRANS64.TRYWAIT P2, [UR46+0x70], R0 ;  /* 0x00007000ff0005a7 */ /* 0x000e62000804112e */
[----:B------:R2:W3:Y:S01]  /*5c40*/  SYNCS.PHASECHK.TRANS64.TRYWAIT P1, [UR47+0xb0], R3 ;  /* 0x0000b003ff0075a7 */ /* 0x0004e2000802112f */
[----:B-1----:R-:W-:Y:S01]  /*5c50*/  @P0 PLOP3.LUT P3, PT, P2, PT, PT, 0x8, 0x80 ;  /* 0x000000000080081c */ /* 0x002fe2000176e170 */
[----:B------:R-:W-:Y:S01]  /*5c60*/  @!UPT UIADD3 URZ, UPT, UPT, URZ, URZ, URZ ;  /* 0x000000fffffff290 */ /* 0x000fe2000fffe0ff */
[----:B--23--:R-:W-:Y:S11]  /*5c70*/  BRA.U !UP0, `(.L_x_91) ;  /* 0x0000000108847547 */ /* 0x00cff6000b800000 */
[----:B------:R-:W-:Y:S01]  /*5c80*/  LOP3.LUT P0, RZ, R57, 0xff, RZ, 0xc0, !PT ;  /* 0x000000ff39ff7812 */ /* 0x000fe2000780c0ff */
[----:B------:R-:W-:Y:S01]  /*5c90*/  @!UPT UIADD3 URZ, UPT, UPT, URZ, URZ, URZ ;  /* 0x000000fffffff290 */ /* 0x000fe2000fffe0ff */
[----:B------:R-:W-:Y:S11]  /*5ca0*/  @!P3 BRA `(.L_x_92) ;  /* 0x00000000000cb947 */ /* 0x000ff60003800000 */
[----:B------:R-:W-:Y:S04]  /*5cb0*/  SHF.L.U32 R5, R62, 0x1f, RZ ;  /* 0x0000001f3e057819 */ /* 0x000fe800000006ff */
[----:B------:R-:W1:Y:S02]  /*5cc0*/  SYNCS.PHASECHK.TRANS64.TRYWAIT P2, [UR46+0x70], R5 ;  /* 0x00007005ff0075a7 */ /* 0x000e64000804112e */
[----:B-1----:R-:W-:Y:S05]  /*5cd0*/  @!P2 BRA `(.L_x_93) ;  /* 0x000000180064a947 */ /* 0x002fea0003800000 */
.L_x_92:
[----:B------:R-:W-:Y:S01]  /*5ce0*/  UISETP.NE.U32.AND UP0, UPT, UR56, URZ, UPT ;  /* 0x000000ff3800728c */ /* 0x000fe2000bf05070 */
[----:B------:R-:W-:Y:S01]  /*5cf0*/  CS2R R40, SRZ ;  /* 0x0000000000287805 */ /* 0x000fe2000001ff00 */
[----:B------:R-:W-:Y:S01]  /*5d00*/  UISETP.NE.AND UP1, UPT, UR45, URZ, UPT ;  /* 0x000000ff2d00728c */ /* 0x000fe2000bf25270 */
[----:B------:R-:W-:Y:S01]  /*5d10*/  CS2R R18, SRZ ;  /* 0x0000000000127805 */ /* 0x000fe2000001ff00 */
[----:B------:R-:W-:Y:S01]  /*5d20*/  UISETP.NE.AND.EX UP0, UPT, UR57, URZ, UPT, UP0 ;  /* 0x000000ff3900728c */ /* 0x000fe2000bf05300 */
[----:B------:R-:W-:Y:S01]  /*5d30*/  CS2R R22, SRZ ;  /* 0x0000000000167805 */ /* 0x000fe2000001ff00 */
[----:B------:R-:W-:Y:S01]  /*5d40*/  USEL UR4, URZ, 0xffffffff, UP1 ;  /* 0xffffffffff047887 */ /* 0x000fe20008800000 */
[----:B------:R-:W-:Y:S01]  /*5d50*/  LOP3.LUT R62, R62, 0x1, RZ, 0x3c, !PT ;  /* 0x000000013e3e7812 */ /* 0x000fe200078e3cff */
[----:B------:R-:W-:Y:S03]  /*5d60*/  USEL UR5, URZ, 0xffffffff, UP0 ;  /* 0xffffffffff057887 */ /* 0x000fe60008000000 */
[----:B------:R-:W-:Y:S01]  /*5d70*/  VOTEU.ANY UP0, P0 ;  /* 0x0000000000ff7886 */ /* 0x000fe20000000100 */
[----:B------:R-:W-:Y:S04]  /*5d80*/  @UP3 USEL UR4, UR5, UR4, !UP0 ;  /* 0x0000000405043287 */ /* 0x000fe8000c000000 */
[----:B------:R-:W-:Y:S04]  /*5d90*/  ULOP3.LUT UR4, UR4, 0x1, URZ, 0xc0, !UPT ;  /* 0x0000000104047892 */ /* 0x000fe8000f8ec0ff */
[----:B------:R-:W-:Y:S02]  /*5da0*/  UISETP.NE.U32.AND UP0, UPT, UR4, 0x1, UPT ;  /* 0x000000010400788c */ /* 0x000fe4000bf05070 */
[----:B------:R-:W-:Y:S04]  /*5db0*/  UIADD3 UR4, UPT, UPT, UR46, 0x78, URZ ;  /* 0x000000782e047890 */ /* 0x000fe8000fffe0ff */
[----:B------:R-:W-:Y:S01]  /*5dc0*/  PLOP3.LUT P0, PT, PT, PT, UP0, 0x80, 0x8 ;  /* 0x000000000008781c */ /* 0x000fe20003f0f008 */
[----:B------:R-:W-:Y:S11]  /*5dd0*/  UPRMT UR4, UR51, 0x654, UR4 ;  /* 0x0000065433047896 */ /* 0x000ff60008000004 */
[----:B------:R-:W-:Y:S01]  /*5de0*/  @!UPT UIADD3 URZ, UPT, UPT, URZ, URZ, URZ ;  /* 0x000000fffffff290 */ /* 0x000fe2000fffe0ff */
[----:B------:R2:W3:Y:S04]  /*5df0*/  @P0 LDS.64 R40, [R56+UR46+0x180] ;  /* 0x0001802e38280984 */ /* 0x0004e80008000a00 */
[----:B------:R2:W1:Y:S04]  /*5e00*/  @P0 LDS.64 R18, [R56+UR46+0x580] ;  /* 0x0005802e38120984 */ /* 0x0004680008000a00 */
[----:B------:R2:W1:Y:S01]  /*5e10*/  @P0 LDS.64 R22, [R56+UR46+0x980] ;  /* 0x0009802e38160984 */ /* 0x0004620008000a00 */
[----:B------:R-:W-:Y:S01]  /*5e20*/  @!PT LDS RZ, [RZ] ;  /* 0x00000000fffff984 */ /* 0x000fe20000000800 */
[----:B------:R-:W-:Y:S01]  /*5e30*/  @!PT LDS RZ, [RZ] ;  /* 0x00000000fffff984 */ /* 0x000fe20000000800 */
[----:B------:R-:W-:Y:S01]  /*5e40*/  @!PT LDS RZ, [RZ] ;  /* 0x00000000fffff984 */ /* 0x000fe20000000800 */
[----:B------:R-:W-:Y:S01]  /*5e50*/  @!PT LDS RZ, [RZ] ;  /* 0x00000000fffff984 */ /* 0x000fe20000000800 */
[----:B------:R4:W-:Y:S06]  /*5e60*/  MEMBAR.ALL.CTA ;  /* 0x0000000000007992 */ /* 0x0009ec0000008000 */
[----:B----4-:R-:W4:Y:S02]  /*5e70*/  FENCE.VIEW.ASYNC.S ;  /* 0x00000000000073c6 */ /* 0x010f240000000000 */
[----:B----4-:R-:W-:Y:S01]  /*5e80*/  SYNCS.ARRIVE.TRANS64.RED.A1T0 RZ, [UR4], RZ ;  /* 0x000000ffffff79a7 */ /* 0x010fe20008100404 */
.L_x_91:
[----:B------:R-:W-:Y:S05]  /*5e90*/  @P1 BRA `(.L_x_94) ;  /* 0x0000000000081947 */ /* 0x000fea0003800000 */
[----:B------:R-:W4:Y:S02]  /*5ea0*/  SYNCS.PHASECHK.TRANS64.TRYWAIT P0, [UR47+0xb0], R3 ;  /* 0x0000b003ff0075a7 */ /* 0x000f24000800112f */
[----:B----4-:R-:W-:Y:S05]  /*5eb0*/  @!P0 BRA `(.L_x_95) ;  /* 0x0000001800048947 */ /* 0x010fea0003800000 */
.L_x_94:
[----:B------:R-:W-:Y:S04]  /*5ec0*/  ULEA.HI UR4, UR39, UR39, URZ, 0x1 ;  /* 0x0000002727047291 */ /* 0x000fe8000f8f08ff */
[----:B------:R-:W-:Y:S02]  /*5ed0*/  USHF.R.U32.HI UR5, URZ, 0x1, UR4 ;  /* 0x00000001ff057899 */ /* 0x000fe40008011604 */
[----:B------:R-:W-:Y:S04]  /*5ee0*/  ULOP3.LUT UR4, UR4, 0xffe, URZ, 0xc0, !UPT ;  /* 0x00000ffe04047892 */ /* 0x000fe8000f8ec0ff */
[----:B------:R-:W-:Y:S01]  /*5ef0*/  UIADD3 UR4, UPT, UPT, -UR4, UR39, URZ ;  /* 0x0000002704047290 */ /* 0x000fe2000fffe1ff */
[----:B-1----:R-:W-:Y:S04]  /*5f00*/  IMAD.U32 R3, RZ, RZ, UR5 ;  /* 0x00000005ff037e24 */ /* 0x002fe8000f8e00ff */
[----:B------:R-:W-:Y:S01]  /*5f10*/  IMAD R0, R3, 0x30, R2 ;  /* 0x0000003003007824 */ /* 0x000fe200078e0202 */
[----:B------:R-:W-:Y:S05]  /*5f20*/  MOV R17, UR4 ;  /* 0x0000000400117c02 */ /* 0x000fea0008000f00 */
[----:B------:R-:W-:Y:S05]  /*5f30*/  IMAD R17, R17, 0x100000, R0 ;  /* 0x0010000011117824 */ /* 0x000fea00078e0200 */
[----:B------:R-:W-:Y:S04]  /*5f40*/  SHF.R.U32.HI R5, RZ, 0x15, R17 ;  /* 0x00000015ff057819 */ /* 0x000fe80000011611 */
[----:B------:R-:W-:Y:S11]  /*5f50*/  LOP3.LUT P0, RZ, R5, 0x3, R58, 0x48, !PT ;  /* 0x0000000305ff7812 */ /* 0x000ff6000780483a */
[----:B------:R-:W-:Y:S02]  /*5f60*/  @!UPT UIADD3 URZ, UPT, UPT, URZ, URZ, URZ ;  /* 0x000000fffffff290 */ /* 0x000fe4000fffe0ff */
[----:B------:R-:W-:Y:S05]  /*5f70*/  @!P0 BRA `(.L_x_96) ;  /* 0x0000000000408947 */ /* 0x000fea0003800000 */
[----:B------:R-:W1:Y:S01]  /*5f80*/  LDCU.64 UR8, c[0x4][0x68] ;  /* 0x01000d00ff0877ac */ /* 0x000e620008000a00 */
[----:B------:R-:W-:Y:S01]  /*5f90*/  MOV R15, 0x0 ;  /* 0x00000000000f7802 */ /* 0x000fe20000000f00 */
[----:B------:R-:W-:Y:S02]  /*5fa0*/  HFMA2 R12, -RZ, RZ, 0, 5.9604644775390625e-08 ;  /* 0x00000001ff0c7431 */ /* 0x000fe400000001ff */
[----:B------:R-:W-:Y:S02]  /*5fb0*/  IMAD.MOV.U32 R8, RZ, RZ, 0x192 ;  /* 0x00000192ff087424 */ /* 0x000fe400078e00ff */
[----:B------:R-:W-:Y:S01]  /*5fc0*/  IMAD.MOV.U32 R13, RZ, RZ, RZ ;  /* 0x000000ffff0d7224 */ /* 0x000fe200078e00ff */
[----:B------:R-:W2:Y:S01]  /*5fd0*/  LDCU.64 UR6, c[0x4][0x70] ;  /* 0x01000e00ff0677ac */ /* 0x000ea20008000a00 */
[----:B------:R-:W3:Y:S01]  /*5fe0*/  LDC.64 R14, c[0x4][R15] ;  /* 0x010000000f0e7b82 */ /* 0x000ee20000000a00 */
[----:B------:R-:W4:Y:S01]  /*5ff0*/  LDCU.64 UR4, c[0x4][0x8] ;  /* 0x01000100ff0477ac */ /* 0x000f220008000a00 */
[----:B-1----:R-:W-:Y:S01]  /*6000*/  MOV R5, UR9 ;  /* 0x0000000900057c02 */ /* 0x002fe20008000f00 */
[----:B------:R-:W-:Y:S01]  /*6010*/  IMAD.U32 R4, RZ, RZ, UR8 ;  /* 0x00000008ff047e24 */ /* 0x000fe2000f8e00ff */
[----:B--2---:R-:W-:Y:S01]  /*6020*/  MOV R7, UR7 ;  /* 0x0000000700077c02 */ /* 0x004fe20008000f00 */
[----:B------:R-:W-:Y:S01]  /*6030*/  IMAD.U32 R6, RZ, RZ, UR6 ;  /* 0x00000006ff067e24 */ /* 0x000fe2000f8e00ff */
[----:B----4-:R-:W-:Y:S01]  /*6040*/  MOV R11, UR5 ;  /* 0x00000005000b7c02 */ /* 0x010fe20008000f00 */
[----:B------:R-:W-:Y:S02]  /*6050*/  IMAD.U32 R10, RZ, RZ, UR4 ;  /* 0x00000004ff0a7e24 */ /* 0x000fe4000f8e00ff */
[----:B------:R-:W-:Y:S07]  /*6060*/  LEPC R20, `(.L_x_96) ;  /* 0x000000001014794e */ /* 0x000fee0000000000 */
[----:B---3-5:R-:W-:Y:S05]  /*6070*/  CALL.ABS.NOINC R14 ;  /* 0x000000000e007343 */ /* 0x028fea0003c00000 */
.L_x_96:
[----:B------:R-:W-:Y:S05]  /*6080*/  WARPSYNC.ALL ;  /* 0x0000000000007948 */ /* 0x000fea0003800000 */
[C---:B------:R-:W-:Y:S01]  /*6090*/  R2UR UR4, R17.reuse ;  /* 0x00000000110472ca */ /* 0x040fe200000e0000 */
[----:B------:R-:W-:Y:S05]  /*60a0*/  VIADD R3, R17, 0x10 ;  /* 0x0000001011037836 */ /* 0x000fea0000000000 */
[----:B------:R-:W-:Y:S04]  /*60b0*/  SHF.R.U32.HI R3, RZ, 0x15, R3 ;  /* 0x00000015ff037819 */ /* 0x000fe80000011603 */
[----:B------:R-:W-:Y:S03]  /*60c0*/  LOP3.LUT P0, RZ, R3, 0x3, R58, 0x48, !PT ;  /* 0x0000000303ff7812 */ /* 0x000fe6000780483a */
[----:B------:R-:W1:Y:S01]  /*60d0*/  LDTM.16dp32bit_t0_t15.x8 R32, tmem[UR4] ;  /* 0x00000004002079ee */ /* 0x000e620008980000 */
[----:B------:R-:W1:Y:S09]  /*60e0*/  LDTM.16dp32bit_t16_t31.x8 R32, tmem[UR4+0x8] ;  /* 0x00000804002079ee */ /* 0x000e7200089a0000 */
[----:B-1----:R-:W-:Y:S05]  /*60f0*/  @!P0 BRA `(.L_x_97) ;  /* 0x0000000000408947 */ /* 0x002fea0003800000 */
        /* <DEDUP_REMOVED lines=16> */
.L_x_97:
[----:B------:R-:W-:Y:S05]  /*6200*/  WARPSYNC.ALL ;  /* 0x0000000000007948 */ /* 0x000fea0003800000 */
[C---:B------:R-:W-:Y:S01]  /*6210*/  R2UR UR4, R17.reuse ;  /* 0x00000000110472ca */ /* 0x040fe200000e0000 */
[----:B------:R-:W-:Y:S05]  /*6220*/  VIADD R3, R17, 0x20 ;  /* 0x0000002011037836 */ /* 0x000fea0000000000 */
[----:B------:R-:W-:Y:S04]  /*6230*/  SHF.R.U32.HI R3, RZ, 0x15, R3 ;  /* 0x00000015ff037819 */ /* 0x000fe80000011603 */
[----:B------:R-:W-:Y:S03]  /*6240*/  LOP3.LUT P0, RZ, R3, 0x3, R58, 0x48, !PT ;  /* 0x0000000303ff7812 */ /* 0x000fe6000780483a */
[----:B------:R-:W1:Y:S01]  /*6250*/  LDTM.16dp32bit_t0_t15.x8 R24, tmem[UR4+0x10] ;  /* 0x00001004001879ee */ /* 0x000e620008980000 */
        /* <DEDUP_REMOVED lines=18> */
.L_x_98:
[----:B------:R-:W-:Y:S01]  /*6380*/  ISETP.NE.AND P0, PT, R65, RZ, PT ;  /* 0x000000ff4100720c */ /* 0x000fe20003f05270 */
[----:B------:R-:W-:Y:S05]  /*6390*/  WARPSYNC.ALL ;  /* 0x0000000000007948 */ /* 0x000fea0003800000 */
[C---:B----45:R-:W-:Y:S01]  /*63a0*/  IMAD R32, R16.reuse, R32, RZ ;  /* 0x0000002010207224 */ /* 0x070fe200078e02ff */
[----:B------:R-:W-:Y:S01]  /*63b0*/  R2UR UR4, R17 ;  /* 0x00000000110472ca */ /* 0x000fe200000e0000 */
[----:B------:R-:W-:Y:S01]  /*63c0*/  IMAD R33, R16, R33, RZ ;  /* 0x0000002110217224 */ /* 0x000fe200078e02ff */
[----:B---3--:R-:W-:Y:S01]  /*63d0*/  SHF.L.U32 R0, R40, 0x10, RZ ;  /* 0x0000001028007819 */ /* 0x008fe200000006ff */
[----:B------:R-:W-:Y:S01]  /*63e0*/  IMAD R36, R16, R36, RZ ;  /* 0x0000002410247224 */ /* 0x000fe200078e02ff */
[----:B------:R-:W-:Y:S01]  /*63f0*/  PRMT R3, R40, 0x8880, RZ ;  /* 0x0000888028037816 */ /* 0x000fe200000000ff */
[----:B------:R-:W-:Y:S01]  /*6400*/  IMAD R37, R16, R37, RZ ;  /* 0x0000002510257224 */ /* 0x000fe200078e02ff */
[----:B------:R-:W-:Y:S01]  /*6410*/  SHF.L.U32 R13, R40, 0x8, RZ ;  /* 0x00000008280d7819 */ /* 0x000fe200000006ff */
[C---:B------:R-:W-:Y:S01]  /*6420*/  IMAD R39, R16.reuse, R39, RZ ;  /* 0x0000002710277224 */ /* 0x040fe200078e02ff */
[----:B------:R-:W-:Y:S01]  /*6430*/  SHF.R.S32.HI R0, RZ, 0x18, R0 ;  /* 0x00000018ff007819 */ /* 0x000fe20000011400 */
[----:B------:R-:W-:Y:S01]  /*6440*/  IMAD R32, R3, UR45, R32 ;  /* 0x0000002d03207c24 */ /* 0x000fe2000f8e0220 */
[C---:B------:R-:W-:Y:S01]  /*6450*/  PRMT R50, R41.reuse, 0x8880, RZ ;  /* 0x0000888029327816 */ /* 0x040fe200000000ff */
[C---:B------:R-:W-:Y:S01]  /*6460*/  IMAD R24, R16.reuse, R24, RZ ;  /* 0x0000001810187224 */ /* 0x040fe200078e02ff */
[----:B------:R-:W-:Y:S01]  /*6470*/  SHF.R.S32.HI R13, RZ, 0x18, R13 ;  /* 0x00000018ff0d7819 */ /* 0x000fe2000001140d */
[C---:B------:R-:W-:Y:S01]  /*6480*/  IMAD R34, R16.reuse, R34, RZ ;  /* 0x0000002210227224 */ /* 0x040fe200078e02ff */
[----:B------:R-:W-:Y:S01]  /*6490*/  SHF.R.S32.HI R12, RZ, 0x18, R40 ;  /* 0x00000018ff0c7819 */ /* 0x000fe20000011428 */
[----:B------:R-:W-:Y:S01]  /*64a0*/  LDTM.16dp32bit_t0_t15.x8 R4, tmem[UR4+0x20] ;  /* 0x00002004000479ee */ /* 0x000fe20008980000 */
[----:B------:R-:W1:Y:S01]  /*64b0*/  LDTM.16dp32bit_t16_t31.x8 R4, tmem[UR4+0x28] ;  /* 0x00002804000479ee */ /* 0x000e6200089a0000 */
[C---:B------:R-:W-:Y:S01]  /*64c0*/  SHF.L.U32 R49, R41.reuse, 0x10, RZ ;  /* 0x0000001029317819 */ /* 0x040fe200000006ff */
[----:B------:R-:W-:Y:S01]  /*64d0*/  IMAD R35, R16, R35, RZ ;  /* 0x0000002310237224 */ /* 0x000fe200078e02ff */
[----:B------:R-:W-:Y:S01]  /*64e0*/  SHF.L.U32 R48, R41, 0x8, RZ ;  /* 0x0000000829307819 */ /* 0x000fe200000006ff */
[----:B------:R-:W-:Y:S01]  /*64f0*/  IMAD R33, R0, UR45, R33 ;  /* 0x0000002d00217c24 */ /* 0x000fe2000f8e0221 */
[----:B------:R-:W-:Y:S01]  /*6500*/  SHF.R.S32.HI R0, RZ, 0x18, R49 ;  /* 0x00000018ff007819 */ /* 0x000fe20000011431 */
[----:B------:R-:W-:Y:S01]  /*6510*/  IMAD R34, R13, UR45, R34 ;  /* 0x0000002d0d227c24 */ /* 0x000fe2000f8e0222 */
[----:B------:R-:W-:Y:S01]  /*6520*/  PRMT R51, R18, 0x8880, RZ ;  /* 0x0000888012337816 */ /* 0x000fe200000000ff */
[----:B------:R-:W-:Y:S01]  /*6530*/  IMAD.MOV.U32 R3, RZ, RZ, R50 ;  /* 0x000000ffff037224 */ /* 0x000fe200078e0032 */
[----:B------:R-:W-:Y:S01]  /*6540*/  SHF.R.S32.HI R13, RZ, 0x18, R48 ;  /* 0x00000018ff0d7819 */ /* 0x000fe20000011430 */
[----:B------:R-:W-:Y:S01]  /*6550*/  IMAD R35, R12, UR45, R35 ;  /* 0x0000002d0c237c24 */ /* 0x000fe2000f8e0223 */
[----:B------:R-:W-:Y:S01]  /*6560*/  SHF.R.S32.HI R14, RZ, 0x18, R41 ;  /* 0x00000018ff0e7819 */ /* 0x000fe20000011429 */
[----:B------:R-:W-:Y:S01]  /*6570*/  IMAD R38, R16, R38, RZ ;  /* 0x0000002610267224 */ /* 0x000fe200078e02ff */
[C---:B------:R-:W-:Y:S01]  /*6580*/  SHF.L.U32 R45, R18.reuse, 0x8, RZ ;  /* 0x00000008122d7819 */ /* 0x040fe200000006ff */
[----:B------:R-:W-:Y:S01]  /*6590*/  IMAD R36, R3, UR45, R36 ;  /* 0x0000002d03247c24 */ /* 0x000fe2000f8e0224 */
[----:B------:R-:W-:Y:S01]  /*65a0*/  MOV R3, R51 ;  /* 0x0000003300037202 */ /* 0x000fe20000000f00 */
[----:B------:R-:W-:Y:S01]  /*65b0*/  IMAD.U32 R47, R18, 0x10000, RZ ;  /* 0x00010000122f7824 */ /* 0x000fe200078e00ff */
[----:B------:R-:W-:Y:S01]  /*65c0*/  PRMT R43, R19, 0x8880, RZ ;  /* 0x00008880132b7816 */ /* 0x000fe200000000ff */
[----:B------:R-:W-:Y:S01]  /*65d0*/  IMAD R37, R0, UR45, R37 ;  /* 0x0000002d00257c24 */ /* 0x000fe2000f8e0225 */
[----:B------:R-:W-:Y:S01]  /*65e0*/  SHF.R.S32.HI R18, RZ, 0x18, R18 ;  /* 0x00000018ff127819 */ /* 0x000fe20000011412 */
[----:B------:R-:W-:Y:S01]  /*65f0*/  IMAD R38, R13, UR45, R38 ;  /* 0x0000002d0d267c24 */ /* 0x000fe2000f8e0226 */
[----:B------:R-:W-:Y:S01]  /*6600*/  SHF.R.S32.HI R0, RZ, 0x18, R47 ;  /* 0x00000018ff007819 */ /* 0x000fe2000001142f */
[----:B------:R-:W-:Y:S01]  /*6610*/  IMAD R39, R14, UR45, R39 ;  /* 0x0000002d0e277c24 */ /* 0x000fe2000f8e0227 */
[C---:B------:R-:W-:Y:S01]  /*6620*/  SHF.L.U32 R42, R19.reuse, 0x10, RZ ;  /* 0x00000010132a7819 */ /* 0x040fe200000006ff */
[C---:B------:R-:W-:Y:S01]  /*6630*/  IMAD R25, R16.reuse, R25, RZ ;  /* 0x0000001910197224 */ /* 0x040fe200078e02ff */
[----:B------:R-:W-:Y:S01]  /*6640*/  SHF.L.U32 R40, R19, 0x8, RZ ;  /* 0x0000000813287819 */ /* 0x000fe200000006ff */
[----:B------:R-:W-:Y:S01]  /*6650*/  IMAD R24, R3, UR45, R24 ;  /* 0x0000002d03187c24 */ /* 0x000fe2000f8e0218 */
[----:B------:R-:W-:Y:S01]  /*6660*/  SHF.R.S32.HI R3, RZ, 0x18, R45 ;  /* 0x00000018ff037819 */ /* 0x000fe2000001142d */
[C---:B------:R-:W-:Y:S01]  /*6670*/  IMAD R26, R16.reuse, R26, RZ ;  /* 0x0000001a101a7224 */ /* 0x040fe200078e02ff */
[----:B------:R-:W-:Y:S01]  /*6680*/  MOV R13, R43 ;  /* 0x0000002b000d7202 */ /* 0x000fe20000000f00 */
[----:B------:R-:W-:Y:S01]  /*6690*/  IMAD R27, R16, R27, RZ ;  /* 0x0000001b101b7224 */ /* 0x000fe200078e02ff */
[----:B------:R-:W-:Y:S01]  /*66a0*/  PRMT R46, R22, 0x8880, RZ ;  /* 0x00008880162e7816 */ /* 0x000fe200000000ff */
[----:B------:R-:W-:Y:S01]  /*66b0*/  IMAD R25, R0, UR45, R25 ;  /* 0x0000002d00197c24 */ /* 0x000fe2000f8e0219 */
[----:B------:R-:W-:Y:S01]  /*66c0*/  SHF.R.S32.HI R0, RZ, 0x18, R42 ;  /* 0x00000018ff007819 */ /* 0x000fe2000001142a */
[C---:B------:R-:W-:Y:S01]  /*66d0*/  IMAD R28, R16.reuse, R28, RZ ;  /* 0x0000001c101c7224 */ /* 0x040fe200078e02ff */
[----:B------:R-:W-:Y:S01]  /*66e0*/  SHF.R.S32.HI R20, RZ, 0x18, R19 ;  /* 0x00000018ff147819 */ /* 0x000fe20000011413 */
[----:B------:R-:W-:Y:S01]  /*66f0*/  IMAD R26, R3, UR45, R26 ;  /* 0x0000002d031a7c24 */ /* 0x000fe2000f8e021a */
[----:B------:R-:W-:Y:S01]  /*6700*/  SHF.R.S32.HI R3, RZ, 0x18, R40 ;  /* 0x00000018ff037819 */ /* 0x000fe20000011428 */
[----:B------:R-:W-:Y:S01]  /*6710*/  IMAD R29, R16, R29, RZ ;  /* 0x0000001d101d7224 */ /* 0x000fe200078e02ff */
[----:B------:R-:W-:Y:S01]  /*6720*/  SHF.L.U32 R41, R22, 0x8, RZ ;  /* 0x0000000816297819 */ /* 0x000fe200000006ff */
[----:B------:R-:W-:Y:S01]  /*6730*/  IMAD R27, R18, UR45, R27 ;  /* 0x0000002d121b7c24 */ /* 0x000fe2000f8e021b */
[C---:B------:R-:W-:Y:S01]  /*6740*/  PRMT R21, R23.reuse, 0x8880, RZ ;  /* 0x0000888017157816 */ /* 0x040fe200000000ff */
[----:B------:R-:W-:Y:S01]  /*6750*/  IMAD R30, R16, R30, RZ ;  /* 0x0000001e101e7224 */ /* 0x000fe200078e02ff */
[----:B------:R-:W-:Y:S01]  /*6760*/  SHF.R.S32.HI R12, RZ, 0x18, R22 ;  /* 0x00000018ff0c7819 */ /* 0x000fe20000011416 */
[----:B------:R-:W-:Y:S01]  /*6770*/  IMAD.U32 R44, R22, 0x10000, RZ ;  /* 0x00010000162c7824 */ /* 0x000fe200078e00ff */
[----:B------:R-:W-:Y:S01]  /*6780*/  SHF.L.U32 R19, R23, 0x10, RZ ;  /* 0x0000001017137819 */ /* 0x000fe200000006ff */
[----:B------:R-:W-:Y:S01]  /*6790*/  IMAD R28, R13, UR45, R28 ;  /* 0x0000002d0d1c7c24 */ /* 0x000fe2000f8e021c */
[----:B------:R-:W-:Y:S01]  /*67a0*/  MOV R13, R46 ;  /* 0x0000002e000d7202 */ /* 0x000fe20000000f00 */
[----:B------:R-:W-:Y:S01]  /*67b0*/  IMAD R31, R16, R31, RZ ;  /* 0x0000001f101f7224 */ /* 0x000fe200078e02ff */
[----:B------:R-:W-:Y:S01]  /*67c0*/  SHF.L.U32 R15, R23, 0x8, RZ ;  /* 0x00000008170f7819 */ /* 0x000fe200000006ff */
[----:B------:R-:W-:Y:S01]  /*67d0*/  IMAD R29, R0, UR45, R29 ;  /* 0x0000002d001d7c24 */ /* 0x000fe2000f8e021d */
[----:B------:R-:W-:Y:S01]  /*67e0*/  SHF.R.S32.HI R0, RZ, 0x18, R44 ;  /* 0x00000018ff007819 */ /* 0x000fe2000001142c */
[C---:B-1----:R-:W-:Y:S01]  /*67f0*/  IMAD R4, R16.reuse, R4, RZ ;  /* 0x0000000410047224 */ /* 0x042fe200078e02ff */
[----:B------:R-:W-:Y:S01]  /*6800*/  SHF.R.S32.HI R22, RZ, 0x18, R23 ;  /* 0x00000018ff167819 */ /* 0x000fe20000011417 */
[----:B------:R-:W-:Y:S01]  /*6810*/  IMAD R30, R3, UR45, R30 ;  /* 0x0000002d031e7c24 */ /* 0x000fe2000f8e021e */
[----:B------:R-:W-:Y:S01]  /*6820*/  SHF.R.S32.HI R3, RZ, 0x18, R41 ;  /* 0x00000018ff037819 */ /* 0x000fe20000011429 */
[----:B------:R-:W-:Y:S01]  /*6830*/  IMAD R5, R16, R5, RZ ;  /* 0x0000000510057224 */ /* 0x000fe200078e02ff */
[----:B------:R-:W-:Y:S01]  /*6840*/  UIADD3 UR4, UPT, UPT, UR47, 0xd0, URZ ;  /* 0x000000d02f047890 */ /* 0x000fe2000fffe0ff */
[----:B------:R-:W-:Y:S01]  /*6850*/  IMAD R31, R20, UR45, R31 ;  /* 0x0000002d141f7c24 */ /* 0x000fe2000f8e021f */
[----:B------:R-:W-:Y:S01]  /*6860*/  I2IP.S8.S32.SAT R66, R35, R34, RZ ;  /* 0x0000002223427239 */ /* 0x000fe200000014ff */
[----:B------:R-:W-:Y:S01]  /*6870*/  IMAD R4, R13, UR45, R4 ;  /* 0x0000002d0d047c24 */ /* 0x000fe2000f8e0204 */
[----:B------:R-:W-:Y:S01]  /*6880*/  MOV R13, R21 ;  /* 0x00000015000d7202 */ /* 0x000fe20000000f00 */
[----:B------:R-:W-:Y:S01]  /*6890*/  IMAD R6, R16, R6, RZ ;  /* 0x0000000610067224 */ /* 0x000fe200078e02ff */
[----:B------:R-:W-:Y:S01]  /*68a0*/  UPRMT UR4, UR51, 0x654, UR4 ;  /* 0x0000065433047896 */ /* 0x000fe20008000004 */
[----:B------:R-:W-:Y:S01]  /*68b0*/  IMAD R5, R0, UR45, R5 ;  /* 0x0000002d00057c24 */ /* 0x000fe2000f8e0205 */
[----:B------:R-:W-:Y:S01]  /*68c0*/  SHF.R.S32.HI R0, RZ, 0x18, R19 ;  /* 0x00000018ff007819 */ /* 0x000fe20000011413 */
[C---:B------:R-:W-:Y:S01]  /*68d0*/  IMAD R7, R16.reuse, R7, RZ ;  /* 0x0000000710077224 */ /* 0x040fe200078e02ff */
[----:B------:R-:W-:Y:S01]  /*68e0*/  I2IP.S8.S32.SAT R67, R39, R38, RZ ;  /* 0x0000002627437239 */ /* 0x000fe200000014ff */
[C---:B------:R-:W-:Y:S01]  /*68f0*/  IMAD R8, R16.reuse, R8, RZ ;  /* 0x0000000810087224 */ /* 0x040fe200078e02ff */
[----:B------:R-:W-:Y:S01]  /*6900*/  I2IP.S8.S32.SAT R68, R27, R26, RZ ;  /* 0x0000001a1b447239 */ /* 0x000fe200000014ff */
[----:B------:R-:W-:Y:S01]  /*6910*/  IMAD R6, R3, UR45, R6 ;  /* 0x0000002d03067c24 */ /* 0x000fe2000f8e0206 */
[----:B------:R-:W-:Y:S01]  /*6920*/  SHF.R.S32.HI R3, RZ, 0x18, R15 ;  /* 0x00000018ff037819 */ /* 0x000fe2000001140f */
[----:B------:R-:W-:Y:S01]  /*6930*/  IMAD R9, R16, R9, RZ ;  /* 0x0000000910097224 */ /* 0x000fe200078e02ff */
[----:B------:R-:W-:Y:S01]  /*6940*/  I2IP.S8.S32.SAT R17, R31, R30, RZ ;  /* 0x0000001e1f117239 */ /* 0x000fe200000014ff */
[----:B------:R-:W-:Y:S01]  /*6950*/  IMAD R7, R12, UR45, R7 ;  /* 0x0000002d0c077c24 */ /* 0x000fe2000f8e0207 */
[----:B------:R-:W-:Y:S01]  /*6960*/  I2IP.S8.S32.SAT R66, R33, R32, R66 ;  /* 0x0000002021427239 */ /* 0x000fe20000001442 */
[----:B------:R-:W-:Y:S01]  /*6970*/  IMAD R8, R13, UR45, R8 ;  /* 0x0000002d0d087c24 */ /* 0x000fe2000f8e0208 */
[----:B------:R-:W-:Y:S01]  /*6980*/  I2IP.S8.S32.SAT R67, R37, R36, R67 ;  /* 0x0000002425437239 */ /* 0x000fe20000001443 */
[----:B------:R-:W-:Y:S01]  /*6990*/  IMAD R10, R16, R10, RZ ;  /* 0x0000000a100a7224 */ /* 0x000fe200078e02ff */
[----:B------:R-:W-:Y:S01]  /*69a0*/  I2IP.S8.S32.SAT R20, R7, R6, RZ ;  /* 0x0000000607147239 */ /* 0x000fe200000014ff */
[----:B------:R-:W-:Y:S01]  /*69b0*/  IMAD R9, R0, UR45, R9 ;  /* 0x0000002d00097c24 */ /* 0x000fe2000f8e0209 */
[----:B------:R-:W-:Y:S01]  /*69c0*/  I2IP.S8.S32.SAT R68, R25, R24, R68 ;  /* 0x0000001819447239 */ /* 0x000fe20000001444 */
[----:B------:R-:W-:Y:S01]  /*69d0*/  IMAD R11, R16, R11, RZ ;  /* 0x0000000b100b7224 */ /* 0x000fe200078e02ff */
[----:B------:R-:W-:Y:S01]  /*69e0*/  I2IP.S8.S32.SAT R69, R29, R28, R17 ;  /* 0x0000001c1d457239 */ /* 0x000fe20000001411 */
[----:B------:R-:W-:Y:S01]  /*69f0*/  IMAD R10, R3, UR45, R10 ;  /* 0x0000002d030a7c24 */ /* 0x000fe2000f8e020a */
[----:B------:R-:W-:Y:S01]  /*6a00*/  I2IP.S8.S32.SAT R14, R5, R4, R20 ;  /* 0x00000004050e7239 */ /* 0x000fe20000001414 */
[----:B------:R-:W-:Y:S01]  /*6a10*/  IMAD R11, R22, UR45, R11 ;  /* 0x0000002d160b7c24 */ /* 0x000fe2000f8e020b */
[----:B------:R-:W-:Y:S01]  /*6a20*/  NOP ;  /* 0x0000000000007918 */ /* 0x000fe20000000000 */
[----:B------:R-:W-:Y:S01]  /*6a30*/  SYNCS.ARRIVE.TRANS64.RED.A1T0 RZ, [UR4], RZ ;  /* 0x000000ffffff79a7 */ /* 0x000fe20008100404 */
[----:B------:R1:W-:Y:S01]  /*6a40*/  STS.64 [R56+UR46+0xd80], R66 ;  /* 0x000d804238007988 */ /* 0x0003e20008000a2e */
[----:B------:R-:W-:Y:S01]  /*6a50*/  UIADD3 UR6, UPT, UPT, UR39, 0x1, URZ ;  /* 0x0000000127067890 */ /* 0x000fe2000fffe0ff */
[----:B------:R-:W-:Y:S01]  /*6a60*/  I2IP.S8.S32.SAT R21, R11, R10, RZ ;  /* 0x0000000a0b157239 */ /* 0x000fe200000014ff */
[----:B------:R-:W-:Y:S03]  /*6a70*/  BSSY.RECONVERGENT B0, `(.L_x_99) ;  /* 0x0000020000007945 */ /* 0x000fe60003800200 */
[----:B------:R1:W-:Y:S01]  /*6a80*/  STS.64 [R56+UR46+0x1180], R68 ;  /* 0x0011804438007988 */ /* 0x0003e20008000a2e */
[----:B------:R-:W-:Y:S05]  /*6a90*/  I2IP.S8.S32.SAT R15, R9, R8, R21 ;  /* 0x00000008090f7239 */ /* 0x000fea0000001415 */
[----:B------:R1:W-:Y:S01]  /*6aa0*/  STS.64 [R56+UR46+0x1580], R14 ;  /* 0x0015800e38007988 */ /* 0x0003e20008000a2e */
[----:B------:R-:W-:Y:S01]  /*6ab0*/  @!PT LDS RZ, [RZ] ;  /* 0x00000000fffff984 */ /* 0x000fe20000000800 */
[----:B------:R-:W-:Y:S01]  /*6ac0*/  @!PT LDS RZ, [RZ] ;  /* 0x00000000fffff984 */ /* 0x000fe20000000800 */
[----:B------:R-:W-:Y:S01]  /*6ad0*/  @!PT LDS RZ, [RZ] ;  /* 0x00000000fffff984 */ /* 0x000fe20000000800 */
[----:B------:R-:W-:Y:S01]  /*6ae0*/  @!PT LDS RZ, [RZ] ;  /* 0x00000000fffff984 */ /* 0x000fe20000000800 */
[----:B------:R3:W-:Y:S06]  /*6af0*/  MEMBAR.ALL.CTA ;  /* 0x0000000000007992 */ /* 0x0007ec0000008000 */
[----:B---3--:R-:W3:Y:S02]  /*6b00*/  FENCE.VIEW.ASYNC.S ;  /* 0x00000000000073c6 */ /* 0x008ee40000000000 */
[----:B---3--:R-:W-:Y:S06]  /*6b10*/  BAR.SYNC.DEFER_BLOCKING 0x1, 0x80 ;  /* 0x0042000000007b1d */ /* 0x008fec0000010000 */
[----:B------:R-:W-:Y:S05]  /*6b20*/  @P0 BRA `(.L_x_100) ;  /* 0x0000000000500947 */ /* 0x000fea0003800000 */
[----:B------:R-:W3:Y:S01]  /*6b30*/  LDCU.64 UR14, c[0x0][0x348] ;  /* 0x00006900ff0e77ac */ /* 0x000ee20008000a00 */
[----:B------:R-:W-:Y:S02]  /*6b40*/  UIMAD UR9, UR48, 0x30, URZ ;  /* 0x00000030300978a4 */ /* 0x000fe4000f8e02ff */
[----:B------:R-:W-:Y:S02]  /*6b50*/  USHF.L.U32 UR10, UR49, 0x6, URZ ;  /* 0x00000006310a7899 */ /* 0x000fe400080006ff */
[----:B------:R-:W-:Y:S01]  /*6b60*/  UIADD3 UR8, UPT, UPT, UR46, 0xd80, URZ ;  /* 0x00000d802e087890 */ /* 0x000fe2000fffe0ff */
[----:B------:R-:W-:Y:S01]  /*6b70*/  UMOV UR11, UR36 ;  /* 0x00000024000b7c82 */ /* 0x000fe20008000000 */
[----:B------:R-:W-:Y:S02]  /*6b80*/  UIADD3 UR16, UPT, UPT, UR46, 0x1180, URZ ;  /* 0x000011802e107890 */ /* 0x000fe4000fffe0ff */
[----:B------:R-:W-:Y:S01]  /*6b90*/  UIADD3 UR17, UPT, UPT, UR9, 0x10, URZ ;  /* 0x0000001009117890 */ /* 0x000fe2000fffe0ff */
[----:B------:R-:W-:Y:S01]  /*6ba0*/  UMOV UR19, UR36 ;  /* 0x0000002400137c82 */ /* 0x000fe20008000000 */
[----:B------:R-:W-:Y:S01]  /*6bb0*/  UMOV UR18, UR10 ;  /* 0x0000000a00127c82 */ /* 0x000fe20008000000 */
[----:B------:R-:W-:Y:S02]  /*6bc0*/  UIADD3 UR12, UPT, UPT, UR46, 0x1580, URZ ;  /* 0x000015802e0c7890 */ /* 0x000fe4000fffe0ff */
[----:B---3--:R-:W-:Y:S02]  /*6bd0*/  UIADD3 UR4, UP0, UPT, UR14, 0x680, URZ ;  /* 0x000006800e047890 */ /* 0x008fe4000ff1e0ff */
[----:B------:R-:W-:Y:S02]  /*6be0*/  UIADD3 UR13, UPT, UPT, UR9, 0x20, URZ ;  /* 0x00000020090d7890 */ /* 0x000fe4000fffe0ff */
[----:B------:R-:W-:Y:S01]  /*6bf0*/  UIADD3.X UR5, UPT, UPT, URZ, UR15, URZ, UP0, !UPT ;  /* 0x0000000fff057290 */ /* 0x000fe200087fe4ff */
[----:B------:R-:W-:Y:S02]  /*6c00*/  UMOV UR14, UR10 ;  /* 0x0000000a000e7c82 */ /* 0x000fe40008000000 */
[----:B------:R-:W-:Y:S06]  /*6c10*/  UMOV UR15, UR36 ;  /* 0x00000024000f7c82 */ /* 0x000fec0008000000 */
[----:B------:R3:W-:Y:S01]  /*6c20*/  UTMASTG.3D [UR8], [UR4] ;  /* 0x00000008040073b5 */ /* 0x0007e20008010000 */
[----:B------:R3:W-:Y:S01]  /*6c30*/  UTMASTG.3D [UR16], [UR4] ;  /* 0x00000010040073b5 */ /* 0x0007e20008010000 */
[----:B------:R3:W-:Y:S01]  /*6c40*/  UTMASTG.3D [UR12], [UR4] ;  /* 0x0000000c040073b5 */ /* 0x0007e20008010000 */
[----:B------:R0:W-:Y:S01]  /*6c50*/  UTMACMDFLUSH ;  /* 0x00000000000079b7 */ /* 0x0001e20000000000 */
[----:B---3--:R-:W-:Y:S04]  /*6c60*/  DEPBAR.LE SB0, 0x0 ;  /* 0x000080000000791a */ /* 0x008fe80000000000 */
.L_x_100:
[----:B------:R-:W-:Y:S05]  /*6c70*/  BSYNC.RECONVERGENT B0 ;  /* 0x0000000000007941 */ /* 0x000fea0003800200 */
.L_x_99:
[----:B------:R-:W-:Y:S01]  /*6c80*/  UISETP.NE.AND UP1, UPT, UR50, URZ, UPT ;  /* 0x000000ff3200728c */ /* 0x000fe2000bf25270 */
[----:B------:R-:W-:Y:S01]  /*6c90*/  R2UR UR4, R59 ;  /* 0x000000003b0472ca */ /* 0x000fe200000e0000 */
[----:B------:R-:W-:Y:S01]  /*6ca0*/  UISETP.NE.AND UP0, UPT, UR6, 0x4, UPT ;  /* 0x000000040600788c */ /* 0x000fe2000bf05270 */
[----:B------:R-:W-:Y:S01]  /*6cb0*/  BAR.SYNC.DEFER_BLOCKING 0x1, 0x80 ;  /* 0x0042000000007b1d */ /* 0x000fe20000010000 */
[C---:B------:R-:W-:Y:S01]  /*6cc0*/  ISETP.NE.AND P0, PT, R61.reuse, 0x2, PT ;  /* 0x000000023d00780c */ /* 0x040fe20003f05270 */
[----:B------:R-:W-:Y:S02]  /*6cd0*/  UIADD3 UR48, UPT, UPT, UR37, UR61, URZ ;  /* 0x0000003d25307290 */ /* 0x000fe4000fffe0ff */
[----:B------:R-:W-:Y:S01]  /*6ce0*/  USEL UR39, UR6, URZ, UP0 ;  /* 0x000000ff06277287 */ /* 0x000fe20008000000 */
[----:B------:R-:W-:Y:S02]  /*6cf0*/  SEL R0, RZ, 0x1, P0 ;  /* 0x00000001ff007807 */ /* 0x000fe40000000000 */
[----:B------:R-:W-:Y:S02]  /*6d00*/  SEL R61, R61, RZ, P0 ;  /* 0x000000ff3d3d7207 */ /* 0x000fe40000000000 */
[----:B------:R-:W-:Y:S02]  /*6d10*/  LOP3.LUT R63, R63, R0, RZ, 0x3c, !PT ;  /* 0x000000003f3f7212 */ /* 0x000fe400078e3cff */
[----:B------:R-:W-:Y:S02]  /*6d20*/  UIADD3 UR49, UPT, UPT, UR38, UR4, URZ ;  /* 0x0000000426317290 */ /* 0x000fe4000fffe0ff */
[----:B------:R-:W-:Y:S06]  /*6d30*/  USEL UR4, URZ, 0x1, UP0 ;  /* 0x00000001ff047887 */ /* 0x000fec0008000000 */
[----:B------:R-:W-:Y:S01]  /*6d40*/  LOP3.LUT R64, R64, UR4, RZ, 0x3c, !PT ;  /* 0x0000000440407c12 */ /* 0x000fe2000f8e3cff */
[----:B------:R-:W-:Y:S01]  /*6d50*/  UMOV UR36, UR60 ;  /* 0x0000003c00247c82 */ /* 0x000fe20008000000 */
[----:B------:R-:W-:Y:S05]  /*6d60*/  BRA.U UP1, `(.L_x_101) ;  /* 0xffffffe501387547 */ /* 0x000fea000b83ffff */
[----:B------:R-:W-:Y:S05]  /*6d70*/  EXIT ;  /* 0x000000000000794d */ /* 0x000fea0003800000 */
.L_x_24:
[----:B---3--:R3:W4:Y:S02]  /*6d80*/  SYNCS.PHASECHK.TRANS64.TRYWAIT P0, [R3+URZ+0x100], R2 ;  /* 0x00010002030075a7 */ /* 0x00872400080011ff */
[----:B----4-:R-:W-:Y:S05]  /*6d90*/  @!P0 NANOSLEEP.SYNCS 0x989680 ;  /* 0x009896800000895d */ /* 0x010fea0003900000 */
[----:B------:R-:W4:Y:S02]  /*6da0*/  @!P0 SYNCS.PHASECHK.TRANS64 P0, [R3+URZ+0x100], R2 ;  /* 0x00010002030085a7 */ /* 0x000f2400080010ff */
[----:B----4-:R-:W-:Y:S05]  /*6db0*/  @!P0 BRA `(.L_x_24) ;  /* 0xfffffffc00f08947 */ /* 0x010fea000383ffff */
[----:B------:R-:W-:Y:S05]  /*6dc0*/  BRA `(.L_x_102) ;  /* 0xffffffa800a47947 */ /* 0x000fea000383ffff */
.L_x_27:
[----:B--2---:R-:W-:-:S07]  /*6dd0*/  MOV R0, UR33 ;  /* 0x0000002100007c02 */ /* 0x004fce0008000f00 */
.L_x_103:
[----:B--2---:R2:W3:Y:S02]  /*6de0*/  SYNCS.PHASECHK.TRANS64.TRYWAIT P0, [R0+URZ+0x38], R3 ;  /* 0x00003803000075a7 */ /* 0x0044e400080011ff */
[----:B---3--:R-:W-:Y:S05]  /*6df0*/  @!P0 NANOSLEEP.SYNCS 0x989680 ;  /* 0x009896800000895d */ /* 0x008fea0003900000 */
[----:B------:R-:W3:Y:S02]  /*6e00*/  @!P0 SYNCS.PHASECHK.TRANS64 P0, [R0+URZ+0x38], R3 ;  /* 0x00003803000085a7 */ /* 0x000ee400080010ff */
[----:B---3--:R-:W-:Y:S05]  /*6e10*/  @!P0 BRA `(.L_x_103) ;  /* 0xfffffffc00f08947 */ /* 0x008fea000383ffff */
[----:B------:R-:W-:Y:S05]  /*6e20*/  BRA `(.L_x_26) ;  /* 0xffffffa800ec7947 */ /* 0x000fea000383ffff */
.L_x_34:
[----:B-1----:R-:W-:-:S07]  /*6e30*/  MOV R0, UR33 ;  /* 0x0000002100007c02 */ /* 0x002fce0008000f00 */
.L_x_104:
[----:B-1----:R1:W2:Y:S02]  /*6e40*/  SYNCS.PHASECHK.TRANS64.TRYWAIT P0, [R0+URZ+0x38], R3 ;  /* 0x00003803000075a7 */ /* 0x0022a400080011ff */
[----:B--2---:R-:W-:Y:S05]  /*6e50*/  @!P0 NANOSLEEP.SYNCS 0x989680 ;  /* 0x009896800000895d */ /* 0x004fea0003900000 */
[----:B------:R-:W2:Y:S02]  /*6e60*/  @!P0 SYNCS.PHASECHK.TRANS64 P0, [R0+URZ+0x38], R3 ;  /* 0x00003803000085a7 */ /* 0x000ea400080010ff */
[----:B--2---:R-:W-:Y:S05]  /*6e70*/  @!P0 BRA `(.L_x_104) ;  /* 0xfffffffc00f08947 */ /* 0x004fea000383ffff */
[----:B------:R-:W-:Y:S05]  /*6e80*/  BRA `(.L_x_33) ;  /* 0xffffffac00dc7947 */ /* 0x000fea000383ffff */
.L_x_39:
[----:B-1----:R1:W2:Y:S02]  /*6e90*/  SYNCS.PHASECHK.TRANS64.TRYWAIT P0, [R3+URZ+0x90], R0 ;  /* 0x00009000030075a7 */ /* 0x0022a400080011ff */
[----:B--2---:R-:W-:Y:S05]  /*6ea0*/  @!P0 NANOSLEEP.SYNCS 0x989680 ;  /* 0x009896800000895d */ /* 0x004fea0003900000 */
[----:B------:R-:W2:Y:S02]  /*6eb0*/  @!P0 SYNCS.PHASECHK.TRANS64 P0, [R3+URZ+0x90], R0 ;  /* 0x00009000030085a7 */ /* 0x000ea400080010ff */
[----:B--2---:R-:W-:Y:S05]  /*6ec0*/  @!P0 BRA `(.L_x_39) ;  /* 0xfffffffc00f08947 */ /* 0x004fea000383ffff */
[----:B------:R-:W-:Y:S05]  /*6ed0*/  BRA `(.L_x_105) ;  /* 0xffffffb000ac7947 */ /* 0x000fea000383ffff */
.L_x_43:
[----:B-1----:R-:W-:-:S07]  /*6ee0*/  MOV R0, UR4 ;  /* 0x0000000400007c02 */ /* 0x002fce0008000f00 */
.L_x_106:
[----:B-1----:R1:W2:Y:S02]  /*6ef0*/  SYNCS.PHASECHK.TRANS64.TRYWAIT P0, [R0+URZ], R3 ;  /* 0x00000003000075a7 */ /* 0x0022a400080011ff */
[----:B--2---:R-:W-:Y:S05]  /*6f00*/  @!P0 NANOSLEEP.SYNCS 0x989680 ;  /* 0x009896800000895d */ /* 0x004fea0003900000 */
[----:B------:R-:W2:Y:S02]  /*6f10*/  @!P0 SYNCS.PHASECHK.TRANS64 P0, [R0+URZ], R3 ;  /* 0x00000003000085a7 */ /* 0x000ea400080010ff */
[----:B--2---:R-:W-:Y:S05]  /*6f20*/  @!P0 BRA `(.L_x_106) ;  /* 0xfffffffc00f08947 */ /* 0x004fea000383ffff */
[----:B------:R-:W-:Y:S05]  /*6f30*/  BRA `(.L_x_107) ;  /* 0xffffffb800547947 */ /* 0x000fea000383ffff */
.L_x_44:
[----:B------:R-:W-:-:S07]  /*6f40*/  MOV R0, UR5 ;  /* 0x0000000500007c02 */ /* 0x000fce0008000f00 */
.L_x_108:
[----:B-1----:R1:W2:Y:S02]  /*6f50*/  SYNCS.PHASECHK.TRANS64.TRYWAIT P0, [R0+URZ], R3 ;  /* 0x00000003000075a7 */ /* 0x0022a400080011ff */
[----:B--2---:R-:W-:Y:S05]  /*6f60*/  @!P0 NANOSLEEP.SYNCS 0x989680 ;  /* 0x009896800000895d */ /* 0x004fea0003900000 */
[----:B------:R-:W2:Y:S02]  /*6f70*/  @!P0 SYNCS.PHASECHK.TRANS64 P0, [R0+URZ], R3 ;  /* 0x00000003000085a7 */ /* 0x000ea400080010ff */
[----:B--2---:R-:W-:Y:S05]  /*6f80*/  @!P0 BRA `(.L_x_108) ;  /* 0xfffffffc00f08947 */ /* 0x004fea000383ffff */
[----:B------:R-:W-:Y:S05]  /*6f90*/  BRA `(.L_x_109) ;  /* 0xffffffb800607947 */ /* 0x000fea000383ffff */
.L_x_45:
[----:B------:R-:W-:-:S07]  /*6fa0*/  MOV R0, UR5 ;  /* 0x0000000500007c02 */ /* 0x000fce0008000f00 */
.L_x_110:
[----:B-1----:R1:W2:Y:S02]  /*6fb0*/  SYNCS.PHASECHK.TRANS64.TRYWAIT P0, [R0+URZ], R3 ;  /* 0x00000003000075a7 */ /* 0x0022a400080011ff */
[----:B--2---:R-:W-:Y:S05]  /*6fc0*/  @!P0 NANOSLEEP.SYNCS 0x989680 ;  /* 0x009896800000895d */ /* 0x004fea0003900000 */
[----:B------:R-:W2:Y:S02]  /*6fd0*/  @!P0 SYNCS.PHASECHK.TRANS64 P0, [R0+URZ], R3 ;  /* 0x00000003000085a7 */ /* 0x000ea400080010ff */
[----:B--2---:R-:W-:Y:S05]  /*6fe0*/  @!P0 BRA `(.L_x_110) ;  /* 0xfffffffc00f08947 */ /* 0x004fea000383ffff */
[----:B------:R-:W-:Y:S05]  /*6ff0*/  BRA `(.L_x_111) ;  /* 0xffffffb8006c7947 */ /* 0x000fea000383ffff */
.L_x_46:
[----:B------:R-:W-:-:S07]  /*7000*/  MOV R0, UR5 ;  /* 0x0000000500007c02 */ /* 0x000fce0008000f00 */
.L_x_112:
[----:B-1----:R1:W2:Y:S02]  /*7010*/  SYNCS.PHASECHK.TRANS64.TRYWAIT P0, [R0+URZ], R3 ;  /* 0x00000003000075a7 */ /* 0x0022a400080011ff */
[----:B--2---:R-:W-:Y:S05]  /*7020*/  @!P0 NANOSLEEP.SYNCS 0x989680 ;  /* 0x009896800000895d */ /* 0x004fea0003900000 */
[----:B------:R-:W2:Y:S02]  /*7030*/  @!P0 SYNCS.PHASECHK.TRANS64 P0, [R0+URZ], R3 ;  /* 0x00000003000085a7 */ /* 0x000ea400080010ff */
[----:B--2---:R-:W-:Y:S05]  /*7040*/  @!P0 BRA `(.L_x_112) ;  /* 0xfffffffc00f08947 */ /* 0x004fea000383ffff */
[----:B------:R-:W-:Y:S05]  /*7050*/  BRA `(.L_x_113) ;  /* 0xffffffb800787947 */ /* 0x000fea000383ffff */
.L_x_47:
[----:B------:R-:W-:-:S07]  /*7060*/  MOV R0, UR5 ;  /* 0x0000000500007c02 */ /* 0x000fce0008000f00 */
.L_x_114:
[----:B-1----:R1:W2:Y:S02]  /*7070*/  SYNCS.PHASECHK.TRANS64.TRYWAIT P0, [R0+URZ], R3 ;  /* 0x00000003000075a7 */ /* 0x0022a400080011ff */
[----:B--2---:R-:W-:Y:S05]  /*7080*/  @!P0 NANOSLEEP.SYNCS 0x989680 ;  /* 0x009896800000895d */ /* 0x004fea0003900000 */
[----:B------:R-:W2:Y:S02]  /*7090*/  @!P0 SYNCS.PHASECHK.TRANS64 P0, [R0+URZ], R3 ;  /* 0x00000003000085a7 */ /* 0x000ea400080010ff */
[----:B--2---:R-:W-:Y:S05]  /*70a0*/  @!P0 BRA `(.L_x_114) ;  /* 0xfffffffc00f08947 */ /* 0x004fea000383ffff */
[----:B------:R-:W-:Y:S05]  /*70b0*/  BRA `(.L_x_115) ;  /* 0xffffffb800847947 */ /* 0x000fea000383ffff */
.L_x_48:
[----:B------:R-:W-:-:S07]  /*70c0*/  MOV R0, UR5 ;  /* 0x0000000500007c02 */ /* 0x000fce0008000f00 */
.L_x_116:
[----:B-1----:R1:W2:Y:S02]  /*70d0*/  SYNCS.PHASECHK.TRANS64.TRYWAIT P0, [R0+URZ], R3 ;  /* 0x00000003000075a7 */ /* 0x0022a400080011ff */
[----:B--2---:R-:W-:Y:S05]  /*70e0*/  @!P0 NANOSLEEP.SYNCS 0x989680 ;  /* 0x009896800000895d */ /* 0x004fea0003900000 */
[----:B------:R-:W2:Y:S02]  /*70f0*/  @!P0 SYNCS.PHASECHK.TRANS64 P0, [R0+URZ], R3 ;  /* 0x00000003000085a7 */ /* 0x000ea400080010ff */
[----:B--2---:R-:W-:Y:S05]  /*7100*/  @!P0 BRA `(.L_x_116) ;  /* 0xfffffffc00f08947 */ /* 0x004fea000383ffff */
[----:B------:R-:W-:Y:S05]  /*7110*/  BRA `(.L_x_117) ;  /* 0xffffffb800907947 */ /* 0x000fea000383ffff */
.L_x_51:
[----:B--2---:R2:W3:Y:S02]  /*7120*/  SYNCS.PHASECHK.TRANS64.TRYWAIT P0, [R2+URZ+0xf0], R5 ;  /* 0x0000f005020075a7 */ /* 0x0044e400080011ff */
[----:B---3--:R-:W-:Y:S05]  /*7130*/  @!P0 NANOSLEEP.SYNCS 0x989680 ;  /* 0x009896800000895d */ /* 0x008fea0003900000 */
[----:B------:R-:W3:Y:S02]  /*7140*/  @!P0 SYNCS.PHASECHK.TRANS64 P0, [R2+URZ+0xf0], R5 ;  /* 0x0000f005020085a7 */ /* 0x000ee400080010ff */
[----:B---3--:R-:W-:Y:S05]  /*7150*/  @!P0 BRA `(.L_x_51) ;  /* 0xfffffffc00f08947 */ /* 0x008fea000383ffff */
[----:B------:R-:W-:Y:S05]  /*7160*/  BRA `(.L_x_118) ;  /* 0xffffffb800ec7947 */ /* 0x000fea000383ffff */
.L_x_52:
[----:B------:R-:W-:-:S07]  /*7170*/  MOV R2, UR4 ;  /* 0x0000000400027c02 */ /* 0x000fce0008000f00 */
.L_x_119:
[----:B--2---:R2:W3:Y:S02]  /*7180*/  SYNCS.PHASECHK.TRANS64.TRYWAIT P0, [R2+URZ+0xa0], R5 ;  /* 0x0000a005020075a7 */ /* 0x0044e400080011ff */
[----:B---3--:R-:W-:Y:S05]  /*7190*/  @!P0 NANOSLEEP.SYNCS 0x989680 ;  /* 0x009896800000895d */ /* 0x008fea0003900000 */
[----:B------:R-:W3:Y:S02]  /*71a0*/  @!P0 SYNCS.PHASECHK.TRANS64 P0, [R2+URZ+0xa0], R5 ;  /* 0x0000a005020085a7 */ /* 0x000ee400080010ff */
[----:B---3--:R-:W-:Y:S05]  /*71b0*/  @!P0 BRA `(.L_x_119) ;  /* 0xfffffffc00f08947 */ /* 0x008fea000383ffff */
[----:B------:R-:W-:Y:S05]  /*71c0*/  BRA `(.L_x_120) ;  /* 0xffffffb800fc7947 */ /* 0x000fea000383ffff */
.L_x_53:
[----:B--2---:R2:W3:Y:S02]  /*71d0*/  SYNCS.PHASECHK.TRANS64.TRYWAIT P1, [R2+URZ+0x90], R5 ;  /* 0x00009005020075a7 */ /* 0x0044e400080211ff */
[----:B---3--:R-:W-:Y:S05]  /*71e0*/  @!P1 NANOSLEEP.SYNCS 0x989680 ;  /* 0x009896800000995d */ /* 0x008fea0003900000 */
[----:B------:R-:W3:Y:S02]  /*71f0*/  @!P1 SYNCS.PHASECHK.TRANS64 P1, [R2+URZ+0x90], R5 ;  /* 0x00009005020095a7 */ /* 0x000ee400080210ff */
[----:B---3--:R-:W-:Y:S05]  /*7200*/  @!P1 BRA `(.L_x_53) ;  /* 0xfffffffc00f09947 */ /* 0x008fea000383ffff */
[----:B------:R-:W-:Y:S05]  /*7210*/  BRA `(.L_x_121) ;  /* 0xffffffbc002c7947 */ /* 0x000fea000383ffff */
.L_x_56:
[----:B------:R-:W-:-:S07]  /*7220*/  MOV R0, UR4 ;  /* 0x0000000400007c02 */ /* 0x000fce0008000f00 */
.L_x_122:
[----:B--2---:R2:W3:Y:S02]  /*7230*/  SYNCS.PHASECHK.TRANS64.TRYWAIT P0, [R0+URZ+0xa0], R3 ;  /* 0x0000a003000075a7 */ /* 0x0044e400080011ff */
[----:B---3--:R-:W-:Y:S05]  /*7240*/  @!P0 NANOSLEEP.SYNCS 0x989680 ;  /* 0x009896800000895d */ /* 0x008fea0003900000 */
[----:B------:R-:W3:Y:S02]  /*7250*/  @!P0 SYNCS.PHASECHK.TRANS64 P0, [R0+URZ+0xa0], R3 ;  /* 0x0000a003000085a7 */ /* 0x000ee400080010ff */
[----:B---3--:R-:W-:Y:S05]  /*7260*/  @!P0 BRA `(.L_x_122) ;  /* 0xfffffffc00f08947 */ /* 0x008fea000383ffff */
[----:B------:R-:W-:Y:S05]  /*7270*/  BRA `(.L_x_55) ;  /* 0xffffffbc00807947 */ /* 0x000fea000383ffff */
.L_x_63:
[----:B-1----:R1:W2:Y:S02]  /*7280*/  SYNCS.PHASECHK.TRANS64.TRYWAIT P1, [R0+URZ+0x90], R5 ;  /* 0x00009005000075a7 */ /* 0x0022a400080211ff */
[----:B--2---:R-:W-:Y:S05]  /*7290*/  @!P1 NANOSLEEP.SYNCS 0x989680 ;  /* 0x009896800000995d */ /* 0x004fea0003900000 */
[----:B------:R-:W2:Y:S02]  /*72a0*/  @!P1 SYNCS.PHASECHK.TRANS64 P1, [R0+URZ+0x90], R5 ;  /* 0x00009005000095a7 */ /* 0x000ea400080210ff */
[----:B--2---:R-:W-:Y:S05]  /*72b0*/  @!P1 BRA `(.L_x_63) ;  /* 0xfffffffc00f09947 */ /* 0x004fea000383ffff */
[----:B------:R-:W-:Y:S05]  /*72c0*/  BRA `(.L_x_123) ;  /* 0xffffffc400147947 */ /* 0x000fea000383ffff */
.L_x_64:
[----:B------:R-:W-:-:S07]  /*72d0*/  MOV R3, UR47 ;  /* 0x0000002f00037c02 */ /* 0x000fce0008000f00 */
.L_x_124:
[----:B-1----:R1:W2:Y:S02]  /*72e0*/  SYNCS.PHASECHK.TRANS64.TRYWAIT P0, [R3+URZ+0xd0], R0 ;  /* 0x0000d000030075a7 */ /* 0x0022a400080011ff */
[----:B--2---:R-:W-:Y:S05]  /*72f0*/  @!P0 NANOSLEEP.SYNCS 0x989680 ;  /* 0x009896800000895d */ /* 0x004fea0003900000 */
[----:B------:R-:W2:Y:S02]  /*7300*/  @!P0 SYNCS.PHASECHK.TRANS64 P0, [R3+URZ+0xd0], R0 ;  /* 0x0000d000030085a7 */ /* 0x000ea400080010ff */
[----:B--2---:R-:W-:Y:S05]  /*7310*/  @!P0 BRA `(.L_x_124) ;  /* 0xfffffffc00f08947 */ /* 0x004fea000383ffff */
[----:B------:R-:W-:Y:S05]  /*7320*/  BRA `(.L_x_125) ;  /* 0xffffffc400607947 */ /* 0x000fea000383ffff */
.L_x_67:
[----:B------:R-:W-:Y:S07]  /*7330*/  MOV R0, UR7 ;  /* 0x0000000700007c02 */ /* 0x000fee0008000f00 */
.L_x_126:
[----:B-1----:R1:W2:Y:S02]  /*7340*/  SYNCS.PHASECHK.TRANS64.TRYWAIT P0, [R0+URZ], R3 ;  /* 0x00000003000075a7 */ /* 0x0022a400080011ff */
[----:B--2---:R-:W-:Y:S05]  /*7350*/  @!P0 NANOSLEEP.SYNCS 0x989680 ;  /* 0x009896800000895d */ /* 0x004fea0003900000 */
[----:B------:R-:W2:Y:S02]  /*7360*/  @!P0 SYNCS.PHASECHK.TRANS64 P0, [R0+URZ], R3 ;  /* 0x00000003000085a7 */ /* 0x000ea400080010ff */
[----:B--2---:R-:W-:Y:S05]  /*7370*/  @!P0 BRA `(.L_x_126) ;  /* 0xfffffffc00f08947 */ /* 0x004fea000383ffff */
[----:B------:R-:W-:Y:S05]  /*7380*/  BRA `(.L_x_66) ;  /* 0xffffffc4007c7947 */ /* 0x000fea000383ffff */
.L_x_70:
[----:B------:R-:W-:-:S07]  /*7390*/  MOV R0, UR4 ;  /* 0x0000000400007c02 */ /* 0x000fce0008000f00 */
.L_x_127:
[----:B--2---:R2:W4:Y:S02]  /*73a0*/  SYNCS.PHASECHK.TRANS64.TRYWAIT P0, [R0+URZ], R3 ;  /* 0x00000003000075a7 */ /* 0x00452400080011ff */
[----:B----4-:R-:W-:Y:S05]  /*73b0*/  @!P0 NANOSLEEP.SYNCS 0x989680 ;  /* 0x009896800000895d */ /* 0x010fea0003900000 */
[----:B------:R-:W4:Y:S02]  /*73c0*/  @!P0 SYNCS.PHASECHK.TRANS64 P0, [R0+URZ], R3 ;  /* 0x00000003000085a7 */ /* 0x000f2400080010ff */
[----:B----4-:R-:W-:Y:S05]  /*73d0*/  @!P0 BRA `(.L_x_127) ;  /* 0xfffffffc00f08947 */ /* 0x010fea000383ffff */
[----:B------:R-:W-:Y:S05]  /*73e0*/  BRA `(.L_x_128) ;  /* 0xffffffc800a87947 */ /* 0x000fea000383ffff */
.L_x_71:
[----:B------:R-:W-:-:S07]  /*73f0*/  MOV R0, UR5 ;  /* 0x0000000500007c02 */ /* 0x000fce0008000f00 */
.L_x_129:
[----:B-1----:R1:W2:Y:S02]  /*7400*/  SYNCS.PHASECHK.TRANS64.TRYWAIT P0, [R0+URZ], R3 ;  /* 0x00000003000075a7 */ /* 0x0022a400080011ff */
[----:B--2---:R-:W-:Y:S05]  /*7410*/  @!P0 NANOSLEEP.SYNCS 0x989680 ;  /* 0x009896800000895d */ /* 0x004fea0003900000 */
[----:B------:R-:W2:Y:S02]  /*7420*/  @!P0 SYNCS.PHASECHK.TRANS64 P0, [R0+URZ], R3 ;  /* 0x00000003000085a7 */ /* 0x000ea400080010ff */
[----:B--2---:R-:W-:Y:S05]  /*7430*/  @!P0 BRA `(.L_x_129) ;  /* 0xfffffffc00f08947 */ /* 0x004fea000383ffff */
[----:B------:R-:W-:Y:S05]  /*7440*/  BRA `(.L_x_130) ;  /* 0xffffffc800b47947 */ /* 0x000fea000383ffff */
.L_x_72:
[----:B------:R-:W-:-:S07]  /*7450*/  MOV R0, UR5 ;  /* 0x0000000500007c02 */ /* 0x000fce0008000f00 */
.L_x_131:
[----:B-1----:R1:W2:Y:S02]  /*7460*/  SYNCS.PHASECHK.TRANS64.TRYWAIT P0, [R0+URZ], R3 ;  /* 0x00000003000075a7 */ /* 0x0022a400080011ff */
[----:B--2---:R-:W-:Y:S05]  /*7470*/  @!P0 NANOSLEEP.SYNCS 0x989680 ;  /* 0x009896800000895d */ /* 0x004fea0003900000 */
[----:B------:R-:W2:Y:S02]  /*7480*/  @!P0 SYNCS.PHASECHK.TRANS64 P0, [R0+URZ], R3 ;  /* 0x00000003000085a7 */ /* 0x000ea400080010ff */
[----:B--2---:R-:W-:Y:S05]  /*7490*/  @!P0 BRA `(.L_x_131) ;  /* 0xfffffffc00f08947 */ /* 0x004fea000383ffff */
[----:B------:R-:W-:Y:S05]  /*74a0*/  BRA `(.L_x_132) ;  /* 0xffffffc800c07947 */ /* 0x000fea000383ffff */
.L_x_73:
[----:B------:R-:W-:-:S07]  /*74b0*/  MOV R0, UR4 ;  /* 0x0000000400007c02 */ /* 0x000fce0008000f00 */
.L_x_133:
[----:B-1----:R1:W2:Y:S02]  /*74c0*/  SYNCS.PHASECHK.TRANS64.TRYWAIT P0, [R0+URZ], R3 ;  /* 0x00000003000075a7 */ /* 0x0022a400080011ff */
[----:B--2---:R-:W-:Y:S05]  /*74d0*/  @!P0 NANOSLEEP.SYNCS 0x989680 ;  /* 0x009896800000895d */ /* 0x004fea0003900000 */
[----:B------:R-:W2:Y:S02]  /*74e0*/  @!P0 SYNCS.PHASECHK.TRANS64 P0, [R0+URZ], R3 ;  /* 0x00000003000085a7 */ /* 0x000ea400080010ff */
[----:B--2---:R-:W-:Y:S05]  /*74f0*/  @!P0 BRA `(.L_x_133) ;  /* 0xfffffffc00f08947 */ /* 0x004fea000383ffff */
[----:B------:R-:W-:Y:S05]  /*7500*/  BRA `(.L_x_134) ;  /* 0xffffffc800cc7947 */ /* 0x000fea000383ffff */
.L_x_78:
[----:B--2---:R2:W3:Y:S02]  /*7510*/  SYNCS.PHASECHK.TRANS64.TRYWAIT P0, [R3+URZ+0x90], R0 ;  /* 0x00009000030075a7 */ /* 0x0044e400080011ff */
[----:B---3--:R-:W-:Y:S05]  /*7520*/  @!P0 NANOSLEEP.SYNCS 0x989680 ;  /* 0x009896800000895d */ /* 0x008fea0003900000 */
[----:B------:R-:W3:Y:S02]  /*7530*/  @!P0 SYNCS.PHASECHK.TRANS64 P0, [R3+URZ+0x90], R0 ;  /* 0x00009000030085a7 */ /* 0x000ee400080010ff */
[----:B---3--:R-:W-:Y:S05]  /*7540*/  @!P0 BRA `(.L_x_78) ;  /* 0xfffffffc00f08947 */ /* 0x008fea000383ffff */
[----:B------:R-:W-:Y:S05]  /*7550*/  BRA `(.L_x_135) ;  /* 0xffffffcc00f47947 */ /* 0x000fea000383ffff */
.L_x_81:
[----:B------:R-:W-:Y:S07]  /*7560*/  MOV R0, UR21 ;  /* 0x0000001500007c02 */ /* 0x000fee0008000f00 */
.L_x_136:
[----:B--2---:R2:W3:Y:S02]  /*7570*/  SYNCS.PHASECHK.TRANS64.TRYWAIT P1, [R0+URZ+0x88], R3 ;  /* 0x00008803000075a7 */ /* 0x0044e400080211ff */
[----:B---3--:R-:W-:Y:S05]  /*7580*/  @!P1 NANOSLEEP.SYNCS 0x989680 ;  /* 0x009896800000995d */ /* 0x008fea0003900000 */
[----:B------:R-:W3:Y:S02]  /*7590*/  @!P1 SYNCS.PHASECHK.TRANS64 P1, [R0+URZ+0x88], R3 ;  /* 0x00008803000095a7 */ /* 0x000ee400080210ff */
[----:B---3--:R-:W-:Y:S05]  /*75a0*/  @!P1 BRA `(.L_x_136) ;  /* 0xfffffffc00f09947 */ /* 0x008fea000383ffff */
[----:B------:R-:W-:Y:S05]  /*75b0*/  BRA `(.L_x_80) ;  /* 0xffffffd400687947 */ /* 0x000fea000383ffff */
.L_x_84:
[----:B--2---:R-:W-:Y:S07]  /*75c0*/  MOV R3, UR21 ;  /* 0x0000001500037c02 */ /* 0x004fee0008000f00 */
.L_x_137:
[----:B--2---:R2:W3:Y:S02]  /*75d0*/  SYNCS.PHASECHK.TRANS64.TRYWAIT P0, [R3+URZ+0x78], R2 ;  /* 0x00007802030075a7 */ /* 0x0044e400080011ff */
[----:B---3--:R-:W-:Y:S05]  /*75e0*/  @!P0 NANOSLEEP.SYNCS 0x989680 ;  /* 0x009896800000895d */ /* 0x008fea0003900000 */
[----:B------:R-:W3:Y:S02]  /*75f0*/  @!P0 SYNCS.PHASECHK.TRANS64 P0, [R3+URZ+0x78], R2 ;  /* 0x00007802030085a7 */ /* 0x000ee400080010ff */
[----:B---3--:R-:W-:Y:S05]  /*7600*/  @!P0 BRA `(.L_x_137) ;  /* 0xfffffffc00f08947 */ /* 0x008fea000383ffff */
[----:B------:R-:W-:Y:S05]  /*7610*/  BRA `(.L_x_138) ;  /* 0xffffffd400bc7947 */ /* 0x000fea000383ffff */
.L_x_87:
[----:B-1----:R1:W2:Y:S02]  /*7620*/  SYNCS.PHASECHK.TRANS64.TRYWAIT P0, [R8+URZ+0x90], R3 ;  /* 0x00009003080075a7 */ /* 0x0022a400080011ff */
[----:B--2---:R-:W-:Y:S05]  /*7630*/  @!P0 NANOSLEEP.SYNCS 0x989680 ;  /* 0x009896800000895d */ /* 0x004fea0003900000 */
[----:B------:R-:W2:Y:S02]  /*7640*/  @!P0 SYNCS.PHASECHK.TRANS64 P0, [R8+URZ+0x90], R3 ;  /* 0x00009003080085a7 */ /* 0x000ea400080010ff */
[----:B--2---:R-:W-:Y:S05]  /*7650*/  @!P0 BRA `(.L_x_87) ;  /* 0xfffffffc00f08947 */ /* 0x004fea000383ffff */
[----:B------:R-:W-:Y:S05]  /*7660*/  BRA `(.L_x_139) ;  /* 0xffffffdc000c7947 */ /* 0x000fea000383ffff */
.L_x_93:
[----:B------:R-:W-:Y:S07]  /*7670*/  MOV R0, UR46 ;  /* 0x0000002e00007c02 */ /* 0x000fee0008000f00 */
.L_x_140:
[----:B-1----:R1:W2:Y:S02]  /*7680*/  SYNCS.PHASECHK.TRANS64.TRYWAIT P2, [R0+URZ+0x70], R5 ;  /* 0x00007005000075a7 */ /* 0x0022a400080411ff */
[----:B--2---:R-:W-:Y:S05]  /*7690*/  @!P2 NANOSLEEP.SYNCS 0x989680 ;  /* 0x009896800000a95d */ /* 0x004fea0003900000 */
[----:B------:R-:W2:Y:S02]  /*76a0*/  @!P2 SYNCS.PHASECHK.TRANS64 P2, [R0+URZ+0x70], R5 ;  /* 0x000070050000a5a7 */ /* 0x000ea400080410ff */
[----:B--2---:R-:W-:Y:S05]  /*76b0*/  @!P2 BRA `(.L_x_140) ;  /* 0xfffffffc00f0a947 */ /* 0x004fea000383ffff */
[----:B------:R-:W-:Y:S05]  /*76c0*/  BRA `(.L_x_92) ;  /* 0xffffffe400847947 */ /* 0x000fea000383ffff */
.L_x_95:
[----:B-1----:R-:W-:Y:S07]  /*76d0*/  MOV R0, UR47 ;  /* 0x0000002f00007c02 */ /* 0x002fee0008000f00 */
.L_x_141:
[----:B-1----:R1:W4:Y:S02]  /*76e0*/  SYNCS.PHASECHK.TRANS64.TRYWAIT P0, [R0+URZ+0xb0], R3 ;  /* 0x0000b003000075a7 */ /* 0x00232400080011ff */
[----:B----4-:R-:W-:Y:S05]  /*76f0*/  @!P0 NANOSLEEP.SYNCS 0x989680 ;  /* 0x009896800000895d */ /* 0x010fea0003900000 */
[----:B------:R-:W4:Y:S02]  /*7700*/  @!P0 SYNCS.PHASECHK.TRANS64 P0, [R0+URZ+0xb0], R3 ;  /* 0x0000b003000085a7 */ /* 0x000f2400080010ff */
[----:B----4-:R-:W-:Y:S05]  /*7710*/  @!P0 BRA `(.L_x_141) ;  /* 0xfffffffc00f08947 */ /* 0x010fea000383ffff */
[----:B------:R-:W-:Y:S05]  /*7720*/  BRA `(.L_x_94) ;  /* 0xffffffe400e47947 */ /* 0x000fea000383ffff */
        .weak           $__internal_0_$__cuda_sm10x_tcgen05_guardrail_trap_col_being_dealloced_not_returned_by_alloc
        .type           $__internal_0_$__cuda_sm10x_tcgen05_guardrail_trap_col_being_dealloced_not_returned_by_alloc,@function
        .size           $__internal_0_$__cuda_sm10x_tcgen05_guardrail_trap_col_being_dealloced_not_returned_by_alloc,($__internal_1_$__cuda_sm10x_tcgen05_guardrail_trap_phase_invalid_during_alloc - $__internal_0_$__cuda_sm10x_tcgen05_guardrail_trap_col_being_dealloced_not_returned_by_alloc)
$__internal_0_$__cuda_sm10x_tcgen05_guardrail_trap_col_being_dealloced_not_returned_by_alloc:
[----:B------:R-:W-:Y:S05]  /*7730*/  BPT.TRAP 0x1 ;  /* 0x000000040000795c */ /* 0x000fea0000300000 */
[----:B------:R-:W-:-:S04]  /*7740*/  HFMA2 R3, -RZ, RZ, 0, 0 ;  /* 0x00000000ff037431 */ /* 0x000fc800000001ff */
[----:B------:R-:W-:Y:S05]  /*7750*/  RET.REL.NODEC R2 `(_ZN7cutlass13device_kernelINS_4gemm6kernel13GemmUniversalIN4cute5tupleIJiiiiEEENS1_10collective13CollectiveMmaINS1_35MainloopSm100TmaUmmaWarpSpecializedILi7ELi2ELi4ENS5_IJNS4_1CILi2EEENSA_ILi1EEESC_EEEEENS5_IJNSA_ILi64EEENSA_ILi48EEENSA_ILi256EEEEEEaNS5_IJlSC_lEEEaSJ_NS4_8TiledMMAINS4_8MMA_AtomIJNS4_15SM100_MMA_S8_SSIaaiLi64ELi48ELNS4_4UMMA5MajorE0ELSO_0ELNSN_8SaturateE0EEEEEENS4_6LayoutINS5_IJSC_SC_SC_EEENS5_IJNSA_ILi0EEESU_SU_EEEEENS5_IJNS4_10UnderscoreESX_SX_EEEEENS4_13SM90_TMA_LOADENS4_14ComposedLayoutINS4_7SwizzleILi3ELi4ELi3EEENS4_18smem_ptr_flag_bitsILi8EEENSS_INS5_IJNSA_ILi8EEENSA_ILi128EEEEEENS5_IJS17_SC_EEEEEEEvNS4_8identityENS4_23SM90_TMA_LOAD_MULTICASTES1B_vS1C_EENS_8epilogue10collective18CollectiveEpilogueINS1F_23Sm100TmaWarpSpecializedILi1ELi1ELi24ELb0ELb0EEEJSI_NS5_IJNSS_ISF_SC_EENSS_ISG_SC_EEEEEaSJ_aSJ_NS1F_6fusion15FusionCallbacksIS1J_NS1N_17LinearCombinationIaiaiLNS_15FloatRoundStyleE2EEESI_S1M_JEEENS4_5SM1004TMEM4LOAD25SM100_TMEM_LOAD_16dp32b8xES10_NS11_INS12_ILi0ELi4ELi3EEES15_NSS_INS5_IJS16_NSA_ILi16EEEEEENS5_IJS1Y_SC_EEEEEEENS4_39AutoVectorizingCopyWithAssumedAlignmentILi128EEENS4_14SM90_TMA_STOREES22_S24_S24_EEEvvEEEEvNT_6ParamsE) ;  /* 0xffffff8802287950 */ /* 0x000fea0003c3ffff */
        .weak           $__internal_1_$__cuda_sm10x_tcgen05_guardrail_trap_phase_invalid_during_alloc
        .type           $__internal_1_$__cuda_sm10x_tcgen05_guardrail_trap_phase_invalid_during_alloc,@function
        .size           $__internal_1_$__cuda_sm10x_tcgen05_guardrail_trap_phase_invalid_during_alloc,($__internal_2_$__cuda_sm10x_tcgen05_guardrail_trap_unallocated_columns_being_dealloced - $__internal_1_$__cuda_sm10x_tcgen05_guardrail_trap_phase_invalid_during_alloc)
$__internal_1_$__cuda_sm10x_tcgen05_guardrail_trap_phase_invalid_during_alloc:
[----:B------:R-:W-:Y:S05]  /*7760*/  BPT.TRAP 0x1 ;  /* 0x000000040000795c */ /* 0x000fea0000300000 */
[----:B------:R-:W-:-:S04]  /*7770*/  MOV R5, 0x0 ;  /* 0x0000000000057802 */ /* 0x000fc80000000f00 */
[----:B------:R-:W-:Y:S05]  /*7780*/  RET.REL.NODEC R4 `(_ZN7cutlass13device_kernelINS_4gemm6kernel13GemmUniversalIN4cute5tupleIJiiiiEEENS1_10collective13CollectiveMmaINS1_35MainloopSm100TmaUmmaWarpSpecializedILi7ELi2ELi4ENS5_IJNS4_1CILi2EEENSA_ILi1EEESC_EEEEENS5_IJNSA_ILi64EEENSA_ILi48EEENSA_ILi256EEEEEEaNS5_IJlSC_lEEEaSJ_NS4_8TiledMMAINS4_8MMA_AtomIJNS4_15SM100_MMA_S8_SSIaaiLi64ELi48ELNS4_4UMMA5MajorE0ELSO_0ELNSN_8SaturateE0EEEEEENS4_6LayoutINS5_IJSC_SC_SC_EEENS5_IJNSA_ILi0EEESU_SU_EEEEENS5_IJNS4_10UnderscoreESX_SX_EEEEENS4_13SM90_TMA_LOADENS4_14ComposedLayoutINS4_7SwizzleILi3ELi4ELi3EEENS4_18smem_ptr_flag_bitsILi8EEENSS_INS5_IJNSA_ILi8EEENSA_ILi128EEEEEENS5_IJS17_SC_EEEEEEEvNS4_8identityENS4_23SM90_TMA_LOAD_MULTICASTES1B_vS1C_EENS_8epilogue10collective18CollectiveEpilogueINS1F_23Sm100TmaWarpSpecializedILi1ELi1ELi24ELb0ELb0EEEJSI_NS5_IJNSS_ISF_SC_EENSS_ISG_SC_EEEEEaSJ_aSJ_NS1F_6fusion15FusionCallbacksIS1J_NS1N_17LinearCombinationIaiaiLNS_15FloatRoundStyleE2EEESI_S1M_JEEENS4_5SM1004TMEM4LOAD25SM100_TMEM_LOAD_16dp32b8xES10_NS11_INS12_ILi0ELi4ELi3EEES15_NSS_INS5_IJS16_NSA_ILi16EEEEEENS5_IJS1Y_SC_EEEEEEENS4_39AutoVectorizingCopyWithAssumedAlignmentILi128EEENS4_14SM90_TMA_STOREES22_S24_S24_EEEvvEEEEvNT_6ParamsE) ;  /* 0xffffff88041c7950 */ /* 0x000fea0003c3ffff */
        .weak           $__internal_2_$__cuda_sm10x_tcgen05_guardrail_trap_unallocated_columns_being_dealloced
        .type           $__internal_2_$__cuda_sm10x_tcgen05_guardrail_trap_unallocated_columns_being_dealloced,@function
        .size           $__internal_2_$__cuda_sm10x_tcgen05_guardrail_trap_unallocated_columns_being_dealloced,(.L_x_143 - $__internal_2_$__cuda_sm10x_tcgen05_guardrail_trap_unallocated_columns_being_dealloced)
$__internal_2_$__cuda_sm10x_tcgen05_guardrail_trap_unallocated_columns_being_dealloced:
[----:B------:R-:W-:Y:S05]  /*7790*/  BPT.TRAP 0x1 ;  /* 0x000000040000795c */ /* 0x000fea0000300000 */
[----:B------:R-:W-:-:S04]  /*77a0*/  HFMA2 R3, -RZ, RZ, 0, 0 ;  /* 0x00000000ff037431 */ /* 0x000fc800000001ff */
[----:B------:R-:W-:Y:S05]  /*77b0*/  RET.REL.NODEC R2 `(_ZN7cutlass13device_kernelINS_4gemm6kernel13GemmUniversalIN4cute5tupleIJiiiiEEENS1_10collective13CollectiveMmaINS1_35MainloopSm100TmaUmmaWarpSpecializedILi7ELi2ELi4ENS5_IJNS4_1CILi2EEENSA_ILi1EEESC_EEEEENS5_IJNSA_ILi64EEENSA_ILi48EEENSA_ILi256EEEEEEaNS5_IJlSC_lEEEaSJ_NS4_8TiledMMAINS4_8MMA_AtomIJNS4_15SM100_MMA_S8_SSIaaiLi64ELi48ELNS4_4UMMA5MajorE0ELSO_0ELNSN_8SaturateE0EEEEEENS4_6LayoutINS5_IJSC_SC_SC_EEENS5_IJNSA_ILi0EEESU_SU_EEEEENS5_IJNS4_10UnderscoreESX_SX_EEEEENS4_13SM90_TMA_LOADENS4_14ComposedLayoutINS4_7SwizzleILi3ELi4ELi3EEENS4_18smem_ptr_flag_bitsILi8EEENSS_INS5_IJNSA_ILi8EEENSA_ILi128EEEEEENS5_IJS17_SC_EEEEEEEvNS4_8identityENS4_23SM90_TMA_LOAD_MULTICASTES1B_vS1C_EENS_8epilogue10collective18CollectiveEpilogueINS1F_23Sm100TmaWarpSpecializedILi1ELi1ELi24ELb0ELb0EEEJSI_NS5_IJNSS_ISF_SC_EENSS_ISG_SC_EEEEEaSJ_aSJ_NS1F_6fusion15FusionCallbacksIS1J_NS1N_17LinearCombinationIaiaiLNS_15FloatRoundStyleE2EEESI_S1M_JEEENS4_5SM1004TMEM4LOAD25SM100_TMEM_LOAD_16dp32b8xES10_NS11_INS12_ILi0ELi4ELi3EEES15_NSS_INS5_IJS16_NSA_ILi16EEEEEENS5_IJS1Y_SC_EEEEEEENS4_39AutoVectorizingCopyWithAssumedAlignmentILi128EEENS4_14SM90_TMA_STOREES22_S24_S24_EEEvvEEEEvNT_6ParamsE) ;  /* 0xffffff8802107950 */ /* 0x000fea0003c3ffff */
.L_x_142:
[----:B------:R-:W-:-:S00]  /*77c0*/  BRA `(.L_x_142) ;  /* 0xfffffffc00fc7947 */ /* 0x000fc0000383ffff */
[----:B------:R-:W-:-:S00]  /*77d0*/  NOP ;  /* 0x0000000000007918 */ /* 0x000fc00000000000 */
        /* <DEDUP_REMOVED lines=10> */
.L_x_143:


//--------------------- .nv.global.init           --------------------------
	.section	.nv.global.init,"aw",@progbits
.nv.global.init:
	.type		$str$26,@object
	.size		$str$26,($str$25 - $str$26)
$str$26:
        /*0000*/ 	.byte	0x2f, 0x74, 0x6d, 0x70, 0x2f, 0x63, 0x75, 0x74, 0x6c, 0x61, 0x73, 0x73, 0x5f, 0x73, 0x77, 0x65
        /*0010*/ 	.byte	0x65, 0x70, 0x5f, 0x73, 0x72, 0x63, 0x2f, 0x69, 0x6e, 0x63, 0x6c, 0x75, 0x64, 0x65, 0x2f, 0x63
        /*0020*/ 	.byte	0x75, 0x74, 0x65, 0x2f, 0x61, 0x74, 0x6f, 0x6d, 0x2f, 0x63, 0x6f, 0x70, 0x79, 0x5f, 0x74, 0x72
        /*0030*/ 	.byte	0x61, 0x69, 0x74, 0x73, 0x5f, 0x73, 0x6d, 0x31, 0x30, 0x30, 0x2e, 0x68, 0x70, 0x70, 0x00
	.type		$str$25,@object
	.size		$str$25,(__unnamed_1 - $str$25)
$str$25:
        /*003f*/ 	.byte	0x28, 0x28, 0x75, 0x69, 0x6e, 0x74, 0x33, 0x32, 0x5f, 0x74, 0x28, 0x74, 0x68, 0x72, 0x65, 0x61
        /*004f*/ 	.byte	0x64, 0x49, 0x64, 0x78, 0x2e, 0x78, 0x29, 0x20, 0x2f, 0x20, 0x33, 0x32, 0x29, 0x20, 0x25, 0x20
        /*005f*/ 	.byte	0x34, 0x29, 0x20, 0x3d, 0x3d, 0x20, 0x28, 0x28, 0x28, 0x74, 0x6d, 0x65, 0x6d, 0x5f, 0x61, 0x64
        /*006f*/ 	.byte	0x64, 0x72, 0x20, 0x3e, 0x3e, 0x20, 0x31, 0x36, 0x29, 0x20, 0x2f, 0x20, 0x33, 0x32, 0x29, 0x20
        /*007f*/ 	.byte	0x25, 0x20, 0x34, 0x29, 0x00
	.type		__unnamed_1,@object
	.size		__unnamed_1,(.L_1 - __unnamed_1)
__unnamed_1:
        /*0084*/ 	.byte	0x63, 0x6f, 0x6e, 0x73, 0x74, 0x65, 0x78, 0x70, 0x72, 0x20, 0x76, 0x6f, 0x69, 0x64, 0x20, 0x63
        /* <DEDUP_REMOVED lines=36> */
        /*02d4*/ 	.byte	0x3a, 0x3a, 0x43, 0x3c, 0x30, 0x3e, 0x3e, 0x3e, 0x3e, 0x5d, 0x00
.L_1:


//--------------------- .nv.shared._ZN7cutlass13device_kernelINS_4gemm6kernel13GemmUniversalIN4cute5tupleIJiiiiEEENS1_10collective13CollectiveMmaINS1_35MainloopSm100TmaUmmaWarpSpecializedILi7ELi2ELi4ENS5_IJNS4_1CILi2EEENSA_ILi1EEESC_EEEEENS5_IJNSA_ILi64EEENSA_ILi48EEENSA_ILi256EEEEEEaNS5_IJlSC_lEEEaSJ_NS4_8TiledMMAINS4_8MMA_AtomIJNS4_15SM100_MMA_S8_SSIaaiLi64ELi48ELNS4_4UMMA5MajorE0ELSO_0ELNSN_8SaturateE0EEEEEENS4_6LayoutINS5_IJSC_SC_SC_EEENS5_IJNSA_ILi0EEESU_SU_EEEEENS5_IJNS4_10UnderscoreESX_SX_EEEEENS4_13SM90_TMA_LOADENS4_14ComposedLayoutINS4_7SwizzleILi3ELi4ELi3EEENS4_18smem_ptr_flag_bitsILi8EEENSS_INS5_IJNSA_ILi8EEENSA_ILi128EEEEEENS5_IJS17_SC_EEEEEEEvNS4_8identityENS4_23SM90_TMA_LOAD_MULTICASTES1B_vS1C_EENS_8epilogue10collective18CollectiveEpilogueINS1F_23Sm100TmaWarpSpecializedILi1ELi1ELi24ELb0ELb0EEEJSI_NS5_IJNSS_ISF_SC_EENSS_ISG_SC_EEEEEaSJ_aSJ_NS1F_6fusion15FusionCallbacksIS1J_NS1N_17LinearCombinationIaiaiLNS_15FloatRoundStyleE2EEESI_S1M_JEEENS4_5SM1004TMEM4LOAD25SM100_TMEM_LOAD_16dp32b8xES10_NS11_INS12_ILi0ELi4ELi3EEES15_NSS_INS5_IJS16_NSA_ILi16EEEEEENS5_IJS1Y_SC_EEEEEEENS4_39AutoVectorizingCopyWithAssumedAlignmentILi128EEENS4_14SM90_TMA_STOREES22_S24_S24_EEEvvEEEEvNT_6ParamsE --------------------------
	.section	.nv.shared._ZN7cutlass13device_kernelINS_4gemm6kernel13GemmUniversalIN4cute5tupleIJiiiiEEENS1_10collective13CollectiveMmaINS1_35MainloopSm100TmaUmmaWarpSpecializedILi7ELi2ELi4ENS5_IJNS4_1CILi2EEENSA_ILi1EEESC_EEEEENS5_IJNSA_ILi64EEENSA_ILi48EEENSA_ILi256EEEEEEaNS5_IJlSC_lEEEaSJ_NS4_8TiledMMAINS4_8MMA_AtomIJNS4_15SM100_MMA_S8_SSIaaiLi64ELi48ELNS4_4UMMA5MajorE0ELSO_0ELNSN_8SaturateE0EEEEEENS4_6LayoutINS5_IJSC_SC_SC_EEENS5_IJNSA_ILi0EEESU_SU_EEEEENS5_IJNS4_10UnderscoreESX_SX_EEEEENS4_13SM90_TMA_LOADENS4_14ComposedLayoutINS4_7SwizzleILi3ELi4ELi3EEENS4_18smem_ptr_flag_bitsILi8EEENSS_INS5_IJNSA_ILi8EEENSA_ILi128EEEEEENS5_IJS17_SC_EEEEEEEvNS4_8identityENS4_23SM90_TMA_LOAD_MULTICASTES1B_vS1C_EENS_8epilogue10collective18CollectiveEpilogueINS1F_23Sm100TmaWarpSpecializedILi1ELi1ELi24ELb0ELb0EEEJSI_NS5_IJNSS_ISF_SC_EENSS_ISG_SC_EEEEEaSJ_aSJ_NS1F_6fusion15FusionCallbacksIS1J_NS1N_17LinearCombinationIaiaiLNS_15FloatRoundStyleE2EEESI_S1M_JEEENS4_5SM1004TMEM4LOAD25SM100_TMEM_LOAD_16dp32b8xES10_NS11_INS12_ILi0ELi4ELi3EEES15_NSS_INS5_IJS16_NSA_ILi16EEEEEENS5_IJS1Y_SC_EEEEEEENS4_39AutoVectorizingCopyWithAssumedAlignmentILi128EEENS4_14SM90_TMA_STOREES22_S24_S24_EEEvvEEEEvNT_6ParamsE,"aw",@nobits
	.sectionflags	@""
	.align	16
	.zero		1024


//--------------------- .nv.shared.reserved.0     --------------------------
	.section	.nv.shared.reserved.0,"aw",@nobits
	.weak		__nv_reservedSMEM_offset_0_alias
	.size		__nv_reservedSMEM_offset_0_alias, 0, 64
	.other		__nv_reservedSMEM_offset_0_alias,@"STO_CUDA_RESERVED_SHARED STV_DEFAULT"
__nv_reservedSMEM_offset_0_alias:
	.zero		0
.nv.shared.reserved.0:
	.zero		64
	.weak		__nv_reservedSMEM_tcgen05_partition
	.type		__nv_reservedSMEM_tcgen05_partition,@object
	.size		__nv_reservedSMEM_tcgen05_partition,(.L_0 - __nv_reservedSMEM_tcgen05_partition)
__nv_reservedSMEM_tcgen05_partition:
	.zero		32
.L_0:


//--------------------- .nv.global                --------------------------
	.section	.nv.global,"aw",@nobits
.nv.global:
	.type		_ZN40_INTERNAL_9ac97307_4_k_cu_2dba7985_357444cute1_E,@object
	.size		_ZN40_INTERNAL_9ac97307_4_k_cu_2dba7985_357444cute1_E,(_ZN40_INTERNAL_9ac97307_4_k_cu_2dba7985_357444cuda3std3__45__cpo6cbeginE - _ZN40_INTERNAL_9ac97307_4_k_cu_2dba7985_357444cute1_E)
_ZN40_INTERNAL_9ac97307_4_k_cu_2dba7985_357444cute1_E:
	.zero		1
	.type		_ZN40_INTERNAL_9ac97307_4_k_cu_2dba7985_357444cuda3std3__45__cpo6cbeginE,@object
	.size		_ZN40_INTERNAL_9ac97307_4_k_cu_2dba7985_357444cuda3std3__45__cpo6cbeginE,(_ZN40_INTERNAL_9ac97307_4_k_cu_2dba7985_357444cuda3std3__48in_placeE - _ZN40_INTERNAL_9ac97307_4_k_cu_2dba7985_357444cuda3std3__45__cpo6cbeginE)
_ZN40_INTERNAL_9ac97307_4_k_cu_2dba7985_357444cuda3std3__45__cpo6cbeginE:
	.zero		1
	.type		_ZN40_INTERNAL_9ac97307_4_k_cu_2dba7985_357444cuda3std3__48in_placeE,@object
	.size		_ZN40_INTERNAL_9ac97307_4_k_cu_2dba7985_357444cuda3std3__48in_placeE,(_ZN40_INTERNAL_9ac97307_4_k_cu_2dba7985_357444cuda3std6ranges3__45__cpo9iter_moveE - _ZN40_INTERNAL_9ac97307_4_k_cu_2dba7985_357444cuda3std3__48in_placeE)
_ZN40_INTERNAL_9ac97307_4_k_cu_2dba7985_357444cuda3std3__48in_placeE:
	.zero		1
	.type		_ZN40_INTERNAL_9ac97307_4_k_cu_2dba7985_357444cuda3std6ranges3__45__cpo9iter_moveE,@object
	.size		_ZN40_INTERNAL_9ac97307_4_k_cu_2dba7985_357444cuda3std6ranges3__45__cpo9iter_moveE,(_ZN40_INTERNAL_9ac97307_4_k_cu_2dba7985_357444cuda3std3__45__cpo5beginE - _ZN40_INTERNAL_9ac97307_4_k_cu_2dba7985_357444cuda3std6ranges3__45__cpo9iter_moveE)
_ZN40_INTERNAL_9ac97307_4_k_cu_2dba7985_357444cuda3std6ranges3__45__cpo9iter_moveE:
	.zero		1
	.type		_ZN40_INTERNAL_9ac97307_4_k_cu_2dba7985_357444cuda3std3__45__cpo5beginE,@object
	.size		_ZN40_INTERNAL_9ac97307_4_k_cu_2dba7985_357444cuda3std3__45__cpo5beginE,(_ZN40_INTERNAL_9ac97307_4_k_cu_2dba7985_357444cuda3std3__442_GLOBAL__N__9ac97307_4_k_cu_2dba7985_357446ignoreE - _ZN40_INTERNAL_9ac97307_4_k_cu_2dba7985_357444cuda3std3__45__cpo5beginE)
_ZN40_INTERNAL_9ac97307_4_k_cu_2dba7985_357444cuda3std3__45__cpo5beginE:
	.zero		1
	.type		_ZN40_INTERNAL_9ac97307_4_k_cu_2dba7985_357444cuda3std3__442_GLOBAL__N__9ac97307_4_k_cu_2dba7985_357446ignoreE,@object
	.size		_ZN40_INTERNAL_9ac97307_4_k_cu_2dba7985_357444cuda3std3__442_GLOBAL__N__9ac97307_4_k_cu_2dba7985_357446ignoreE,(_ZN40_INTERNAL_9ac97307_4_k_cu_2dba7985_357444cute7productE - _ZN40_INTERNAL_9ac97307_4_k_cu_2dba7985_357444cuda3std3__442_GLOBAL__N__9ac97307_4_k_cu_2dba7985_357446ignoreE)
_ZN40_INTERNAL_9ac97307_4_k_cu_2dba7985_357444cuda3std3__442_GLOBAL__N__9ac97307_4_k_cu_2dba7985_357446ignoreE:
	.zero		1
	.type		_ZN40_INTERNAL_9ac97307_4_k_cu_2dba7985_357444cute7productE,@object
	.size		_ZN40_INTERNAL_9ac97307_4_k_cu_2dba7985_357444cute7productE,(_ZN40_INTERNAL_9ac97307_4_k_cu_2dba7985_357444cuda3std3__45__cpo3endE - _ZN40_INTERNAL_9ac97307_4_k_cu_2dba7985_357444cute7productE)
_ZN40_INTERNAL_9ac97307_4_k_cu_2dba7985_357444cute7productE:
	.zero		1
	.type		_ZN40_INTERNAL_9ac97307_4_k_cu_2dba7985_357444cuda3std3__45__cpo3endE,@object
	.size		_ZN40_INTERNAL_9ac97307_4_k_cu_2dba7985_357444cuda3std3__45__cpo3endE,(_ZN40_INTERNAL_9ac97307_4_k_cu_2dba7985_357444cuda3std3__419piecewise_constructE - _ZN40_INTERNAL_9ac97307_4_k_cu_2dba7985_357444cuda3std3__45__cpo3endE)
_ZN40_INTERNAL_9ac97307_4_k_cu_2dba7985_357444cuda3std3__45__cpo3endE:
	.zero		1
	.type		_ZN40_INTERNAL_9ac97307_4_k_cu_2dba7985_357444cuda3std3__419piecewise_constructE,@object
	.size		_ZN40_INTERNAL_9ac97307_4_k_cu_2dba7985_357444cuda3std3__419piecewise_constructE,(_ZN40_INTERNAL_9ac97307_4_k_cu_2dba7985_357444cuda3std3__45__cpo4cendE - _ZN40_INTERNAL_9ac97307_4_k_cu_2dba7985_357444cuda3std3__419piecewise_constructE)
_ZN40_INTERNAL_9ac97307_4_k_cu_2dba7985_357444cuda3std3__419piecewise_constructE:
	.zero		1
	.type		_ZN40_INTERNAL_9ac97307_4_k_cu_2dba7985_357444cuda3std3__45__cpo4cendE,@object
	.size		_ZN40_INTERNAL_9ac97307_4_k_cu_2dba7985_357444cuda3std3__45__cpo4cendE,(_ZN40_INTERNAL_9ac97307_4_k_cu_2dba7985_357444cuda3std6ranges3__45__cpo4swapE - _ZN40_INTERNAL_9ac97307_4_k_cu_2dba7985_357444cuda3std3__45__cpo4cendE)
_ZN40_INTERNAL_9ac97307_4_k_cu_2dba7985_357444cuda3std3__45__cpo4cendE:
	.zero		1
	.type		_ZN40_INTERNAL_9ac97307_4_k_cu_2dba7985_357444cuda3std6ranges3__45__cpo4swapE,@object
	.size		_ZN40_INTERNAL_9ac97307_4_k_cu_2dba7985_357444cuda3std6ranges3__45__cpo4swapE,(.L_9 - _ZN40_INTERNAL_9ac97307_4_k_cu_2dba7985_357444cuda3std6ranges3__45__cpo4swapE)
_ZN40_INTERNAL_9ac97307_4_k_cu_2dba7985_357444cuda3std6ranges3__45__cpo4swapE:
	.zero		1
.L_9:


//--------------------- .nv.constant0._ZN7cutlass13device_kernelINS_4gemm6kernel13GemmUniversalIN4cute5tupleIJiiiiEEENS1_10collective13CollectiveMmaINS1_35MainloopSm100TmaUmmaWarpSpecializedILi7ELi2ELi4ENS5_IJNS4_1CILi2EEENSA_ILi1EEESC_EEEEENS5_IJNSA_ILi64EEENSA_ILi48EEENSA_ILi256EEEEEEaNS5_IJlSC_lEEEaSJ_NS4_8TiledMMAINS4_8MMA_AtomIJNS4_15SM100_MMA_S8_SSIaaiLi64ELi48ELNS4_4UMMA5MajorE0ELSO_0ELNSN_8SaturateE0EEEEEENS4_6LayoutINS5_IJSC_SC_SC_EEENS5_IJNSA_ILi0EEESU_SU_EEEEENS5_IJNS4_10UnderscoreESX_SX_EEEEENS4_13SM90_TMA_LOADENS4_14ComposedLayoutINS4_7SwizzleILi3ELi4ELi3EEENS4_18smem_ptr_flag_bitsILi8EEENSS_INS5_IJNSA_ILi8EEENSA_ILi128EEEEEENS5_IJS17_SC_EEEEEEEvNS4_8identityENS4_23SM90_TMA_LOAD_MULTICASTES1B_vS1C_EENS_8epilogue10collective18CollectiveEpilogueINS1F_23Sm100TmaWarpSpecializedILi1ELi1ELi24ELb0ELb0EEEJSI_NS5_IJNSS_ISF_SC_EENSS_ISG_SC_EEEEEaSJ_aSJ_NS1F_6fusion15FusionCallbacksIS1J_NS1N_17LinearCombinationIaiaiLNS_15FloatRoundStyleE2EEESI_S1M_JEEENS4_5SM1004TMEM4LOAD25SM100_TMEM_LOAD_16dp32b8xES10_NS11_INS12_ILi0ELi4ELi3EEES15_NSS_INS5_IJS16_NSA_ILi16EEEEEENS5_IJS1Y_SC_EEEEEEENS4_39AutoVectorizingCopyWithAssumedAlignmentILi128EEENS4_14SM90_TMA_STOREES22_S24_S24_EEEvvEEEEvNT_6ParamsE --------------------------
	.section	.nv.constant0._ZN7cutlass13device_kernelINS_4gemm6kernel13GemmUniversalIN4cute5tupleIJiiiiEEENS1_10collective13CollectiveMmaINS1_35MainloopSm100TmaUmmaWarpSpecializedILi7ELi2ELi4ENS5_IJNS4_1CILi2EEENSA_ILi1EEESC_EEEEENS5_IJNSA_ILi64EEENSA_ILi48EEENSA_ILi256EEEEEEaNS5_IJlSC_lEEEaSJ_NS4_8TiledMMAINS4_8MMA_AtomIJNS4_15SM100_MMA_S8_SSIaaiLi64ELi48ELNS4_4UMMA5MajorE0ELSO_0ELNSN_8SaturateE0EEEEEENS4_6LayoutINS5_IJSC_SC_SC_EEENS5_IJNSA_ILi0EEESU_SU_EEEEENS5_IJNS4_10UnderscoreESX_SX_EEEEENS4_13SM90_TMA_LOADENS4_14ComposedLayoutINS4_7SwizzleILi3ELi4ELi3EEENS4_18smem_ptr_flag_bitsILi8EEENSS_INS5_IJNSA_ILi8EEENSA_ILi128EEEEEENS5_IJS17_SC_EEEEEEEvNS4_8identityENS4_23SM90_TMA_LOAD_MULTICASTES1B_vS1C_EENS_8epilogue10collective18CollectiveEpilogueINS1F_23Sm100TmaWarpSpecializedILi1ELi1ELi24ELb0ELb0EEEJSI_NS5_IJNSS_ISF_SC_EENSS_ISG_SC_EEEEEaSJ_aSJ_NS1F_6fusion15FusionCallbacksIS1J_NS1N_17LinearCombinationIaiaiLNS_15FloatRoundStyleE2EEESI_S1M_JEEENS4_5SM1004TMEM4LOAD25SM100_TMEM_LOAD_16dp32b8xES10_NS11_INS12_ILi0ELi4ELi3EEES15_NSS_INS5_IJS16_NSA_ILi16EEEEEENS5_IJS1Y_SC_EEEEEEENS4_39AutoVectorizingCopyWithAssumedAlignmentILi128EEENS4_14SM90_TMA_STOREES22_S24_S24_EEEvvEEEEvNT_6ParamsE,"a",@progbits
	.sectionflags	@""
	.align	4
.nv.constant0._ZN7cutlass13device_kernelINS_4gemm6kernel13GemmUniversalIN4cute5tupleIJiiiiEEENS1_10collective13CollectiveMmaINS1_35MainloopSm100TmaUmmaWarpSpecializedILi7ELi2ELi4ENS5_IJNS4_1CILi2EEENSA_ILi1EEESC_EEEEENS5_IJNSA_ILi64EEENSA_ILi48EEENSA_ILi256EEEEEEaNS5_IJlSC_lEEEaSJ_NS4_8TiledMMAINS4_8MMA_AtomIJNS4_15SM100_MMA_S8_SSIaaiLi64ELi48ELNS4_4UMMA5MajorE0ELSO_0ELNSN_8SaturateE0EEEEEENS4_6LayoutINS5_IJSC_SC_SC_EEENS5_IJNSA_ILi0EEESU_SU_EEEEENS5_IJNS4_10UnderscoreESX_SX_EEEEENS4_13SM90_TMA_LOADENS4_14ComposedLayoutINS4_7SwizzleILi3ELi4ELi3EEENS4_18smem_ptr_flag_bitsILi8EEENSS_INS5_IJNSA_ILi8EEENSA_ILi128EEEEEENS5_IJS17_SC_EEEEEEEvNS4_8identityENS4_23SM90_TMA_LOAD_MULTICASTES1B_vS1C_EENS_8epilogue10collective18CollectiveEpilogueINS1F_23Sm100TmaWarpSpecializedILi1ELi1ELi24ELb0ELb0EEEJSI_NS5_IJNSS_ISF_SC_EENSS_ISG_SC_EEEEEaSJ_aSJ_NS1F_6fusion15FusionCallbacksIS1J_NS1N_17LinearCombinationIaiaiLNS_15FloatRoundStyleE2EEESI_S1M_JEEENS4_5SM1004TMEM4LOAD25SM100_TMEM_LOAD_16dp32b8xES10_NS11_INS12_ILi0ELi4ELi3EEES15_NSS_INS5_IJS16_NSA_ILi16EEEEEENS5_IJS1Y_SC_EEEEEEENS4_39AutoVectorizingCopyWithAssumedAlignmentILi128EEENS4_14SM90_TMA_STOREES22_S24_S24_EEEvvEEEEvNT_6ParamsE:
	.zero		2944


//--------------------- SYMBOLS --------------------------

	.type		.nv.reservedSmem.offset0,@object
	.size		.nv.reservedSmem.offset0,0x4
	.type		.nv.reservedSmem.cap,@object
	.size		.nv.reservedSmem.cap,0x4
	.type		__assertfail,@function
